	.target	sm_100a

	.elftype	@"ET_EXEC"


//--------------------- .note.nv.tkinfo           --------------------------
	.section	.note.nv.tkinfo,"",@"SHT_NOTE"
	.sectionflags	@"SHF_NOTE_NV_TKINFO"
	.tkinfo
        /*0018*/ 	.word	0x00000002
        /*0030*/ 	.string	""
        /*0030*/ 	.string	"ptxas"
        /*0030*/ 	.string	"Cuda compilation tools, release 13.0, V13.0.88"
        /*0030*/ 	.string	"Build cuda_13.0.r13.0/compiler.36424714_0"
        /*0030*/ 	.string	"-arch sm_100a -m 64 "



//--------------------- .note.nv.cuinfo           --------------------------
	.section	.note.nv.cuinfo,"",@"SHT_NOTE"
	.sectionflags	@"SHF_NOTE_NV_CUINFO"
        /*0018*/ 	.short	0x0002
        /*001a*/ 	.short	0x0064
        /*001c*/ 	.short	0x0082
	.zero		2


//--------------------- .nv.info                  --------------------------
	.section	.nv.info,"",@"SHT_CUDA_INFO"
	.align	4


	//----- nvinfo : EIATTR_REGCOUNT
	.align		4
        /*0000*/ 	.byte	0x04, 0x2f
        /*0002*/ 	.short	(.L_19 - .L_18)
	.align		4
.L_18:
        /*0004*/ 	.word	index@(_ZN7cutlass13device_kernelINS_4gemm6kernel13GemmUniversalIN4cute5tupleIJiiiiEEENS1_10collective13CollectiveMmaINS1_35MainloopSm100TmaUmmaWarpSpecializedILi4ELi2ELi4ENS5_IJNS4_1CILi1EEESB_SB_EEEEENS5_IJNSA_ILi64EEENSA_ILi128EEESE_EEENS_10tfloat32_tENS5_IJSB_llEEESH_SI_NS4_8TiledMMAINS4_8MMA_AtomIJNS4_17SM100_MMA_TF32_SSISH_SH_fLi64ELi128ELNS4_4UMMA5MajorE1ELSN_1ELNSM_7ScaleInE0ELSO_0EEEEEENS4_6LayoutISC_NS5_IJNSA_ILi0EEESS_SS_EEEEENS5_IJNS4_10UnderscoreESV_SV_EEEEENS4_13SM90_TMA_LOADENS4_14ComposedLayoutINS4_7SwizzleILi2ELi5ELi2EEENS4_18smem_ptr_flag_bitsILi32EEENSR_INS5_IJNSA_ILi32EEENSA_ILi4EEEEEENS5_IJSB_S14_EEEEEEEvNS4_8identityESY_S19_vS1A_EENS_8epilogue10collective18CollectiveEpilogueINS1C_23Sm100TmaWarpSpecializedILi4ELi2ELi16ELb1ELb0EEEJSG_NS5_IJNSR_ISE_SB_EENSR_IS14_SB_EEEEESH_NS5_IJlSB_lEEESH_S1K_NS1C_6fusion15FusionCallbacksIS1G_NS1L_17LinearCombinationISH_fSH_fLNS_15FloatRoundStyleE2EEESG_S1J_JEEENS4_5SM1004TMEM4LOAD26SM100_TMEM_LOAD_16dp128b8xESY_NSZ_INS10_ILi3ELi4ELi3EEES13_NSR_INS5_IJNSA_ILi8EEES14_EEENS5_IJS14_SB_EEEEEEENS4_17SM75_U32x4_LDSM_NENS4_14SM90_TMA_STOREES20_NS4_17SM90_U32x4_STSM_NENS4_39AutoVectorizingCopyWithAssumedAlignmentILi128EEEEEEvvEEEEvNT_6ParamsE)
        /*0008*/ 	.word	0x0000005e


	//----- nvinfo : EIATTR_FRAME_SIZE
	.align		4
.L_19:
        /*000c*/ 	.byte	0x04, 0x11
        /*000e*/ 	.short	(.L_21 - .L_20)
	.align		4
.L_20:
        /*0010*/ 	.word	index@($__internal_2_$__cuda_sm10x_tcgen05_guardrail_trap_unallocated_columns_being_dealloced)
        /*0014*/ 	.word	0x00000000


	//----- nvinfo : EIATTR_FRAME_SIZE
	.align		4
.L_21:
        /*0018*/ 	.byte	0x04, 0x11
        /*001a*/ 	.short	(.L_23 - .L_22)
	.align		4
.L_22:
        /*001c*/ 	.word	index@($__internal_1_$__cuda_sm10x_tcgen05_guardrail_trap_phase_invalid_during_alloc)
        /*0020*/ 	.word	0x00000000


	//----- nvinfo : EIATTR_FRAME_SIZE
	.align		4
.L_23:
        /*0024*/ 	.byte	0x04, 0x11
        /*0026*/ 	.short	(.L_25 - .L_24)
	.align		4
.L_24:
        /*0028*/ 	.word	index@($__internal_0_$__cuda_sm10x_tcgen05_guardrail_trap_col_being_dealloced_not_returned_by_alloc)
        /*002c*/ 	.word	0x00000000


	//----- nvinfo : EIATTR_FRAME_SIZE
	.align		4
.L_25:
        /*0030*/ 	.byte	0x04, 0x11
        /*0032*/ 	.short	(.L_27 - .L_26)
	.align		4
.L_26:
        /*0034*/ 	.word	index@(_ZN7cutlass13device_kernelINS_4gemm6kernel13GemmUniversalIN4cute5tupleIJiiiiEEENS1_10collective13CollectiveMmaINS1_35MainloopSm100TmaUmmaWarpSpecializedILi4ELi2ELi4ENS5_IJNS4_1CILi1EEESB_SB_EEEEENS5_IJNSA_ILi64EEENSA_ILi128EEESE_EEENS_10tfloat32_tENS5_IJSB_llEEESH_SI_NS4_8TiledMMAINS4_8MMA_AtomIJNS4_17SM100_MMA_TF32_SSISH_SH_fLi64ELi128ELNS4_4UMMA5MajorE1ELSN_1ELNSM_7ScaleInE0ELSO_0EEEEEENS4_6LayoutISC_NS5_IJNSA_ILi0EEESS_SS_EEEEENS5_IJNS4_10UnderscoreESV_SV_EEEEENS4_13SM90_TMA_LOADENS4_14ComposedLayoutINS4_7SwizzleILi2ELi5ELi2EEENS4_18smem_ptr_flag_bitsILi32EEENSR_INS5_IJNSA_ILi32EEENSA_ILi4EEEEEENS5_IJSB_S14_EEEEEEEvNS4_8identityESY_S19_vS1A_EENS_8epilogue10collective18CollectiveEpilogueINS1C_23Sm100TmaWarpSpecializedILi4ELi2ELi16ELb1ELb0EEEJSG_NS5_IJNSR_ISE_SB_EENSR_IS14_SB_EEEEESH_NS5_IJlSB_lEEESH_S1K_NS1C_6fusion15FusionCallbacksIS1G_NS1L_17LinearCombinationISH_fSH_fLNS_15FloatRoundStyleE2EEESG_S1J_JEEENS4_5SM1004TMEM4LOAD26SM100_TMEM_LOAD_16dp128b8xESY_NSZ_INS10_ILi3ELi4ELi3EEES13_NSR_INS5_IJNSA_ILi8EEES14_EEENS5_IJS14_SB_EEEEEEENS4_17SM75_U32x4_LDSM_NENS4_14SM90_TMA_STOREES20_NS4_17SM90_U32x4_STSM_NENS4_39AutoVectorizingCopyWithAssumedAlignmentILi128EEEEEEvvEEEEvNT_6ParamsE)
        /*0038*/ 	.word	0x00000000


	//----- nvinfo : EIATTR_MIN_STACK_SIZE
	.align		4
.L_27:
        /*003c*/ 	.byte	0x04, 0x12
        /*003e*/ 	.short	(.L_29 - .L_28)
	.align		4
.L_28:
        /*0040*/ 	.word	index@(_ZN7cutlass13device_kernelINS_4gemm6kernel13GemmUniversalIN4cute5tupleIJiiiiEEENS1_10collective13CollectiveMmaINS1_35MainloopSm100TmaUmmaWarpSpecializedILi4ELi2ELi4ENS5_IJNS4_1CILi1EEESB_SB_EEEEENS5_IJNSA_ILi64EEENSA_ILi128EEESE_EEENS_10tfloat32_tENS5_IJSB_llEEESH_SI_NS4_8TiledMMAINS4_8MMA_AtomIJNS4_17SM100_MMA_TF32_SSISH_SH_fLi64ELi128ELNS4_4UMMA5MajorE1ELSN_1ELNSM_7ScaleInE0ELSO_0EEEEEENS4_6LayoutISC_NS5_IJNSA_ILi0EEESS_SS_EEEEENS5_IJNS4_10UnderscoreESV_SV_EEEEENS4_13SM90_TMA_LOADENS4_14ComposedLayoutINS4_7SwizzleILi2ELi5ELi2EEENS4_18smem_ptr_flag_bitsILi32EEENSR_INS5_IJNSA_ILi32EEENSA_ILi4EEEEEENS5_IJSB_S14_EEEEEEEvNS4_8identityESY_S19_vS1A_EENS_8epilogue10collective18CollectiveEpilogueINS1C_23Sm100TmaWarpSpecializedILi4ELi2ELi16ELb1ELb0EEEJSG_NS5_IJNSR_ISE_SB_EENSR_IS14_SB_EEEEESH_NS5_IJlSB_lEEESH_S1K_NS1C_6fusion15FusionCallbacksIS1G_NS1L_17LinearCombinationISH_fSH_fLNS_15FloatRoundStyleE2EEESG_S1J_JEEENS4_5SM1004TMEM4LOAD26SM100_TMEM_LOAD_16dp128b8xESY_NSZ_INS10_ILi3ELi4ELi3EEES13_NSR_INS5_IJNSA_ILi8EEES14_EEENS5_IJS14_SB_EEEEEEENS4_17SM75_U32x4_LDSM_NENS4_14SM90_TMA_STOREES20_NS4_17SM90_U32x4_STSM_NENS4_39AutoVectorizingCopyWithAssumedAlignmentILi128EEEEEEvvEEEEvNT_6ParamsE)
        /*0044*/ 	.word	0x00000000
.L_29:


//--------------------- .nv.compat                --------------------------
	.section	.nv.compat,"",@"SHT_CUDA_COMPAT_INFO"
	.align	4
        /*0000*/ 	.byte	0x02, 0x09, 0x01, 0x00, 0x02, 0x02, 0x02, 0x00, 0x02, 0x05, 0x05, 0x00, 0x03, 0x07, 0x01, 0x01
        /*0010*/ 	.byte	0x02, 0x03, 0x01, 0x00, 0x02, 0x06, 0x01, 0x00, 0x04, 0x0b, 0x08, 0x00, 0x09, 0x00, 0x00, 0x00
        /*0020*/ 	.byte	0x00, 0x00, 0x00, 0x00


//--------------------- .nv.info._ZN7cutlass13device_kernelINS_4gemm6kernel13GemmUniversalIN4cute5tupleIJiiiiEEENS1_10collective13CollectiveMmaINS1_35MainloopSm100TmaUmmaWarpSpecializedILi4ELi2ELi4ENS5_IJNS4_1CILi1EEESB_SB_EEEEENS5_IJNSA_ILi64EEENSA_ILi128EEESE_EEENS_10tfloat32_tENS5_IJSB_llEEESH_SI_NS4_8TiledMMAINS4_8MMA_AtomIJNS4_17SM100_MMA_TF32_SSISH_SH_fLi64ELi128ELNS4_4UMMA5MajorE1ELSN_1ELNSM_7ScaleInE0ELSO_0EEEEEENS4_6LayoutISC_NS5_IJNSA_ILi0EEESS_SS_EEEEENS5_IJNS4_10UnderscoreESV_SV_EEEEENS4_13SM90_TMA_LOADENS4_14ComposedLayoutINS4_7SwizzleILi2ELi5ELi2EEENS4_18smem_ptr_flag_bitsILi32EEENSR_INS5_IJNSA_ILi32EEENSA_ILi4EEEEEENS5_IJSB_S14_EEEEEEEvNS4_8identityESY_S19_vS1A_EENS_8epilogue10collective18CollectiveEpilogueINS1C_23Sm100TmaWarpSpecializedILi4ELi2ELi16ELb1ELb0EEEJSG_NS5_IJNSR_ISE_SB_EENSR_IS14_SB_EEEEESH_NS5_IJlSB_lEEESH_S1K_NS1C_6fusion15FusionCallbacksIS1G_NS1L_17LinearCombinationISH_fSH_fLNS_15FloatRoundStyleE2EEESG_S1J_JEEENS4_5SM1004TMEM4LOAD26SM100_TMEM_LOAD_16dp128b8xESY_NSZ_INS10_ILi3ELi4ELi3EEES13_NSR_INS5_IJNSA_ILi8EEES14_EEENS5_IJS14_SB_EEEEEEENS4_17SM75_U32x4_LDSM_NENS4_14SM90_TMA_STOREES20_NS4_17SM90_U32x4_STSM_NENS4_39AutoVectorizingCopyWithAssumedAlignmentILi128EEEEEEvvEEEEvNT_6ParamsE --------------------------
	.section	.nv.info._ZN7cutlass13device_kernelINS_4gemm6kernel13GemmUniversalIN4cute5tupleIJiiiiEEENS1_10collective13CollectiveMmaINS1_35MainloopSm100TmaUmmaWarpSpecializedILi4ELi2ELi4ENS5_IJNS4_1CILi1EEESB_SB_EEEEENS5_IJNSA_ILi64EEENSA_ILi128EEESE_EEENS_10tfloat32_tENS5_IJSB_llEEESH_SI_NS4_8TiledMMAINS4_8MMA_AtomIJNS4_17SM100_MMA_TF32_SSISH_SH_fLi64ELi128ELNS4_4UMMA5MajorE1ELSN_1ELNSM_7ScaleInE0ELSO_0EEEEEENS4_6LayoutISC_NS5_IJNSA_ILi0EEESS_SS_EEEEENS5_IJNS4_10UnderscoreESV_SV_EEEEENS4_13SM90_TMA_LOADENS4_14ComposedLayoutINS4_7SwizzleILi2ELi5ELi2EEENS4_18smem_ptr_flag_bitsILi32EEENSR_INS5_IJNSA_ILi32EEENSA_ILi4EEEEEENS5_IJSB_S14_EEEEEEEvNS4_8identityESY_S19_vS1A_EENS_8epilogue10collective18CollectiveEpilogueINS1C_23Sm100TmaWarpSpecializedILi4ELi2ELi16ELb1ELb0EEEJSG_NS5_IJNSR_ISE_SB_EENSR_IS14_SB_EEEEESH_NS5_IJlSB_lEEESH_S1K_NS1C_6fusion15FusionCallbacksIS1G_NS1L_17LinearCombinationISH_fSH_fLNS_15FloatRoundStyleE2EEESG_S1J_JEEENS4_5SM1004TMEM4LOAD26SM100_TMEM_LOAD_16dp128b8xESY_NSZ_INS10_ILi3ELi4ELi3EEES13_NSR_INS5_IJNSA_ILi8EEES14_EEENS5_IJS14_SB_EEEEEEENS4_17SM75_U32x4_LDSM_NENS4_14SM90_TMA_STOREES20_NS4_17SM90_U32x4_STSM_NENS4_39AutoVectorizingCopyWithAssumedAlignmentILi128EEEEEEvvEEEEvNT_6ParamsE,"",@"SHT_CUDA_INFO"
	.sectionflags	@""
	.align	4


	//----- nvinfo : EIATTR_CUDA_API_VERSION
	.align		4
        /*0000*/ 	.byte	0x04, 0x37
        /*0002*/ 	.short	(.L_31 - .L_30)
.L_30:
        /*0004*/ 	.word	0x00000082


	//----- nvinfo : EIATTR_KPARAM_INFO
	.align		4
.L_31:
        /*0008*/ 	.byte	0x04, 0x17
        /*000a*/ 	.short	(.L_33 - .L_32)
.L_32:
        /*000c*/ 	.word	0x00000000
        /*0010*/ 	.short	0x0000
        /*0012*/ 	.short	0x0000
        /*0014*/ 	.byte	0x00, 0xf0, 0x01, 0x20


	//----- nvinfo : EIATTR_AT_ENTRY_FRAGMENTS
	.align		4
.L_33:
        /*0018*/ 	.byte	0x04, 0x4f
        /*001a*/ 	.short	(.L_35 - .L_34)


	//   ....[0]....
.L_34:
        /*001c*/ 	.word	0x00000006


	//----- nvinfo : EIATTR_RESERVED_SMEM_USED
	.align		4
.L_35:
        /*0020*/ 	.byte	0x01, 0x41
	.zero		2


	//----- nvinfo : EIATTR_SPARSE_MMA_MASK
	.align		4
        /*0024*/ 	.byte	0x03, 0x50
        /*0026*/ 	.short	0x0000


	//----- nvinfo : EIATTR_TCGEN05_1CTA_USED
	.align		4
        /*0028*/ 	.byte	0x01, 0x51
	.zero		2


	//----- nvinfo : EIATTR_MAXREG_COUNT
	.align		4
        /*002c*/ 	.byte	0x03, 0x1b
        /*002e*/ 	.short	0x00ff


	//----- nvinfo : EIATTR_NUM_BARRIERS
	.align		4
        /*0030*/ 	.byte	0x02, 0x4c
        /*0032*/ 	.byte	0x07
	.zero		1


	//----- nvinfo : EIATTR_EXTERNS
	.align		4
        /*0034*/ 	.byte	0x04, 0x0f
        /*0036*/ 	.short	(.L_37 - .L_36)


	//   ....[0]....
	.align		4
.L_36:
        /*0038*/ 	.word	index@(__assertfail)


	//----- nvinfo : EIATTR_MERCURY_ISA_VERSION
	.align		4
.L_37:
        /*003c*/ 	.byte	0x03, 0x5f
        /*003e*/ 	.short	0x0101


	//----- nvinfo : EIATTR_INT_WARP_WIDE_INSTR_OFFSETS
	.align		4
        /*0040*/ 	.byte	0x04, 0x31
        /*0042*/ 	.short	(.L_39 - .L_38)


	//   ....[0]....
.L_38:
        /*0044*/ 	.word	0x00002160


	//   ....[1]....
        /*0048*/ 	.word	0x00003dc0


	//   ....[2]....
        /*004c*/ 	.word	0x00003df0


	//   ....[3]....
        /*0050*/ 	.word	0x00003e40


	//   ....[4]....
        /*0054*/ 	.word	0x00004750


	//   ....[5]....
        /*0058*/ 	.word	0x000047b0


	//   ....[6]....
        /*005c*/ 	.word	0x000048a0


	//   ....[7]....
        /*0060*/ 	.word	0x00004910


	//   ....[8]....
        /*0064*/ 	.word	0x00004a20


	//   ....[9]....
        /*0068*/ 	.word	0x00004ab0


	//   ....[10]....
        /*006c*/ 	.word	0x00004c80


	//   ....[11]....
        /*0070*/ 	.word	0x00004de0


	//----- nvinfo : EIATTR_COOP_GROUP_MASK_REGIDS
	.align		4
.L_39:
        /*0074*/ 	.byte	0x04, 0x29
        /*0076*/ 	.short	(.L_41 - .L_40)


	//   ....[0]....
.L_40:
        /*0078*/ 	.word	0xffffffff


	//   ....[1]....
        /*007c*/ 	.word	0xffffffff


	//   ....[2]....
        /*0080*/ 	.word	0xffffffff


	//   ....[3]....
        /*0084*/ 	.word	0xffffffff


	//   ....[4]....
        /*0088*/ 	.word	0xffffffff


	//   ....[5]....
        /*008c*/ 	.word	0xffffffff


	//   ....[6]....
        /*0090*/ 	.word	0xffffffff


	//   ....[7]....
        /*0094*/ 	.word	0xffffffff


	//   ....[8]....
        /*0098*/ 	.word	0xffffffff


	//   ....[9]....
        /*009c*/ 	.word	0xffffffff


	//   ....[10]....
        /*00a0*/ 	.word	0xffffffff


	//   ....[11]....
        /*00a4*/ 	.word	0xffffffff


	//   ....[12]....
        /*00a8*/ 	.word	0xffffffff


	//----- nvinfo : EIATTR_COOP_GROUP_INSTR_OFFSETS
	.align		4
.L_41:
        /*00ac*/ 	.byte	0x04, 0x28
        /*00ae*/ 	.short	(.L_43 - .L_42)


	//   ....[0]....
.L_42:
        /*00b0*/ 	.word	0x00000090


	//   ....[1]....
        /*00b4*/ 	.word	0x000004d0


	//   ....[2]....
        /*00b8*/ 	.word	0x00000640


	//   ....[3]....
        /*00bc*/ 	.word	0x000007e0


	//   ....[4]....
        /*00c0*/ 	.word	0x000008e0


	//   ....[5]....
        /*00c4*/ 	.word	0x00000a50


	//   ....[6]....
        /*00c8*/ 	.word	0x00000bf0


	//   ....[7]....
        /*00cc*/ 	.word	0x00002040


	//   ....[8]....
        /*00d0*/ 	.word	0x00002e20


	//   ....[9]....
        /*00d4*/ 	.word	0x00003030


	//   ....[10]....
        /*00d8*/ 	.word	0x00003060


	//   ....[11]....
        /*00dc*/ 	.word	0x00003cb0


	//   ....[12]....
        /*00e0*/ 	.word	0x00003ee0


	//----- nvinfo : EIATTR_VRC_CTA_INIT_COUNT
	.align		4
.L_43:
        /*00e4*/ 	.byte	0x02, 0x4a
        /*00e6*/ 	.byte	0x80
	.zero		1


	//----- nvinfo : EIATTR_SYSCALL_OFFSETS
	.align		4
        /*00e8*/ 	.byte	0x04, 0x46
        /*00ea*/ 	.short	(.L_45 - .L_44)


	//   ....[0]....
.L_44:
        /*00ec*/ 	.word	0x000058a0


	//   ....[1]....
        /*00f0*/ 	.word	0x00005990


	//   ....[2]....
        /*00f4*/ 	.word	0x000061c0


	//   ....[3]....
        /*00f8*/ 	.word	0x00006b80


	//   ....[4]....
        /*00fc*/ 	.word	0x000074e0


	//   ....[5]....
        /*0100*/ 	.word	0x00007e40


	//----- nvinfo : EIATTR_MBARRIER_INSTR_OFFSETS
	.align		4
.L_45:
        /*0104*/ 	.byte	0x04, 0x39
        /*0106*/ 	.short	(.L_47 - .L_46)


	//   ....[0]....
.L_46:
        /*0108*/ 	.word	0x000005b0
        /*010c*/ 	.word	0x000000ff
        /*0110*/ 	.word	0x00000000
        /*0114*/ 	.short	0x0100
        /*0116*/ 	.byte	0x05
	.zero		1


	//   ....[1]....
        /*0118*/ 	.word	0x000005c0
        /*011c*/ 	.word	0x000000ff
        /*0120*/ 	.word	0x00000020
        /*0124*/ 	.short	0x0100
        /*0126*/ 	.byte	0x05
	.zero		1


	//   ....[2]....
        /*0128*/ 	.word	0x000005d0
        /*012c*/ 	.word	0x000000ff
        /*0130*/ 	.word	0x00000008
        /*0134*/ 	.short	0x0100
        /*0136*/ 	.byte	0x05
	.zero		1


	//   ....[3]....
        /*0138*/ 	.word	0x000005e0
        /*013c*/ 	.word	0x000000ff
        /*0140*/ 	.word	0x00000028
        /*0144*/ 	.short	0x0100
        /*0146*/ 	.byte	0x05
	.zero		1


	//   ....[4]....
        /*0148*/ 	.word	0x000005f0
        /*014c*/ 	.word	0x000000ff
        /*0150*/ 	.word	0x00000010
        /*0154*/ 	.short	0x0100
        /*0156*/ 	.byte	0x05
	.zero		1


	//   ....[5]....
        /*0158*/ 	.word	0x00000600
        /*015c*/ 	.word	0x000000ff
        /*0160*/ 	.word	0x00000030
        /*0164*/ 	.short	0x0100
        /*0166*/ 	.byte	0x05
	.zero		1


	//   ....[6]....
        /*0168*/ 	.word	0x00000610
        /*016c*/ 	.word	0x000000ff
        /*0170*/ 	.word	0x00000018
        /*0174*/ 	.short	0x0100
        /*0176*/ 	.byte	0x05
	.zero		1


	//   ....[7]....
        /*0178*/ 	.word	0x00000620
        /*017c*/ 	.word	0x000000ff
        /*0180*/ 	.word	0x00000038
        /*0184*/ 	.short	0x0100
        /*0186*/ 	.byte	0x05
	.zero		1


	//   ....[8]....
        /*0188*/ 	.word	0x00000750
        /*018c*/ 	.word	0x000000ff
        /*0190*/ 	.word	0x00000040
        /*0194*/ 	.short	0x0100
        /*0196*/ 	.byte	0x07
	.zero		1


	//   ....[9]....
        /*0198*/ 	.word	0x00000760
        /*019c*/ 	.word	0x000000ff
        /*01a0*/ 	.word	0x00000060
        /*01a4*/ 	.short	0x0100
        /*01a6*/ 	.byte	0x07
	.zero		1


	//   ....[10]....
        /*01a8*/ 	.word	0x00000770
        /*01ac*/ 	.word	0x000000ff
        /*01b0*/ 	.word	0x00000048
        /*01b4*/ 	.short	0x0100
        /*01b6*/ 	.byte	0x07
	.zero		1


	//   ....[11]....
        /*01b8*/ 	.word	0x00000780
        /*01bc*/ 	.word	0x000000ff
        /*01c0*/ 	.word	0x00000068
        /*01c4*/ 	.short	0x0100
        /*01c6*/ 	.byte	0x07
	.zero		1


	//   ....[12]....
        /*01c8*/ 	.word	0x00000790
        /*01cc*/ 	.word	0x000000ff
        /*01d0*/ 	.word	0x00000050
        /*01d4*/ 	.short	0x0100
        /*01d6*/ 	.byte	0x07
	.zero		1


	//   ....[13]....
        /*01d8*/ 	.word	0x000007a0
        /*01dc*/ 	.word	0x000000ff
        /*01e0*/ 	.word	0x00000070
        /*01e4*/ 	.short	0x0100
        /*01e6*/ 	.byte	0x07
	.zero		1


	//   ....[14]....
        /*01e8*/ 	.word	0x000007b0
        /*01ec*/ 	.word	0x000000ff
        /*01f0*/ 	.word	0x00000058
        /*01f4*/ 	.short	0x0100
        /*01f6*/ 	.byte	0x07
	.zero		1


	//   ....[15]....
        /*01f8*/ 	.word	0x000007c0
        /*01fc*/ 	.word	0x000000ff
        /*0200*/ 	.word	0x00000078
        /*0204*/ 	.short	0x0100
        /*0206*/ 	.byte	0x07
	.zero		1


	//   ....[16]....
        /*0208*/ 	.word	0x000008b0
        /*020c*/ 	.word	0x000000ff
        /*0210*/ 	.word	0x00000080
        /*0214*/ 	.short	0x0100
        /*0216*/ 	.byte	0x05
	.zero		1


	//   ....[17]....
        /*0218*/ 	.word	0x000008c0
        /*021c*/ 	.word	0x000000ff
        /*0220*/ 	.word	0x00000088
        /*0224*/ 	.short	0x0100
        /*0226*/ 	.byte	0x05
	.zero		1


	//   ....[18]....
        /*0228*/ 	.word	0x00000a00
        /*022c*/ 	.word	0x000000ff
        /*0230*/ 	.word	0x00000090
        /*0234*/ 	.short	0x0100
        /*0236*/ 	.byte	0x05
	.zero		1


	//   ....[19]....
        /*0238*/ 	.word	0x00000a10
        /*023c*/ 	.word	0x000000ff
        /*0240*/ 	.word	0x000000a0
        /*0244*/ 	.short	0x0100
        /*0246*/ 	.byte	0x05
	.zero		1


	//   ....[20]....
        /*0248*/ 	.word	0x00000a20
        /*024c*/ 	.word	0x000000ff
        /*0250*/ 	.word	0x00000098
        /*0254*/ 	.short	0x0100
        /*0256*/ 	.byte	0x05
	.zero		1


	//   ....[21]....
        /*0258*/ 	.word	0x00000a30
        /*025c*/ 	.word	0x000000ff
        /*0260*/ 	.word	0x000000a8
        /*0264*/ 	.short	0x0100
        /*0266*/ 	.byte	0x05
	.zero		1


	//   ....[22]....
        /*0268*/ 	.word	0x00000b60
        /*026c*/ 	.word	0x000000ff
        /*0270*/ 	.word	0x000000b0
        /*0274*/ 	.short	0x0100
        /*0276*/ 	.byte	0x07
	.zero		1


	//   ....[23]....
        /*0278*/ 	.word	0x00000b70
        /*027c*/ 	.word	0x000000ff
        /*0280*/ 	.word	0x000000d0
        /*0284*/ 	.short	0x0100
        /*0286*/ 	.byte	0x07
	.zero		1


	//   ....[24]....
        /*0288*/ 	.word	0x00000b80
        /*028c*/ 	.word	0x000000ff
        /*0290*/ 	.word	0x000000b8
        /*0294*/ 	.short	0x0100
        /*0296*/ 	.byte	0x07
	.zero		1


	//   ....[25]....
        /*0298*/ 	.word	0x00000b90
        /*029c*/ 	.word	0x000000ff
        /*02a0*/ 	.word	0x000000d8
        /*02a4*/ 	.short	0x0100
        /*02a6*/ 	.byte	0x07
	.zero		1


	//   ....[26]....
        /*02a8*/ 	.word	0x00000ba0
        /*02ac*/ 	.word	0x000000ff
        /*02b0*/ 	.word	0x000000c0
        /*02b4*/ 	.short	0x0100
        /*02b6*/ 	.byte	0x07
	.zero		1


	//   ....[27]....
        /*02b8*/ 	.word	0x00000bb0
        /*02bc*/ 	.word	0x000000ff
        /*02c0*/ 	.word	0x000000e0
        /*02c4*/ 	.short	0x0100
        /*02c6*/ 	.byte	0x07
	.zero		1


	//   ....[28]....
        /*02c8*/ 	.word	0x00000bc0
        /*02cc*/ 	.word	0x000000ff
        /*02d0*/ 	.word	0x000000c8
        /*02d4*/ 	.short	0x0100
        /*02d6*/ 	.byte	0x07
	.zero		1


	//   ....[29]....
        /*02d8*/ 	.word	0x00000bd0
        /*02dc*/ 	.word	0x000000ff
        /*02e0*/ 	.word	0x000000e8
        /*02e4*/ 	.short	0x0100
        /*02e6*/ 	.byte	0x07
	.zero		1


	//   ....[30]....
        /*02e8*/ 	.word	0x00000cc0
        /*02ec*/ 	.word	0x000000ff
        /*02f0*/ 	.word	0x000000f0
        /*02f4*/ 	.short	0x0100
        /*02f6*/ 	.byte	0x05
	.zero		1


	//   ....[31]....
        /*02f8*/ 	.word	0x00000cd0
        /*02fc*/ 	.word	0x000000ff
        /*0300*/ 	.word	0x00000100
        /*0304*/ 	.short	0x0100
        /*0306*/ 	.byte	0x05
	.zero		1


	//   ....[32]....
        /*0308*/ 	.word	0x00000ce0
        /*030c*/ 	.word	0x000000ff
        /*0310*/ 	.word	0x000000f8
        /*0314*/ 	.short	0x0100
        /*0316*/ 	.byte	0x05
	.zero		1


	//   ....[33]....
        /*0318*/ 	.word	0x00000cf0
        /*031c*/ 	.word	0x000000ff
        /*0320*/ 	.word	0x00000108
        /*0324*/ 	.short	0x0100
        /*0326*/ 	.byte	0x05
	.zero		1


	//   ....[34]....
        /*0328*/ 	.word	0x000015c0
        /*032c*/ 	.word	0x00000002
        /*0330*/ 	.word	0x00000100
        /*0334*/ 	.short	0x010a
        /*0336*/ 	.byte	0xff
	.zero		1


	//   ....[35]....
        /*0338*/ 	.word	0x000015f0
        /*033c*/ 	.word	0x00000002
        /*0340*/ 	.word	0x000000f0
        /*0344*/ 	.short	0x0101
        /*0346*/ 	.byte	0xff
	.zero		1


	//   ....[36]....
        /*0348*/ 	.word	0x000016c0
        /*034c*/ 	.word	0x000000ff
        /*0350*/ 	.word	0x00000020
        /*0354*/ 	.short	0x010a
        /*0356*/ 	.byte	0x08
	.zero		1


	//   ....[37]....
        /*0358*/ 	.word	0x000017a0
        /*035c*/ 	.word	0x000000ff
        /*0360*/ 	.word	0x00000020
        /*0364*/ 	.short	0x010a
        /*0366*/ 	.byte	0x31
	.zero		1


	//   ....[38]....
        /*0368*/ 	.word	0x000018a0
        /*036c*/ 	.word	0x000000ff
        /*0370*/ 	.word	0x00000020
        /*0374*/ 	.short	0x010a
        /*0376*/ 	.byte	0x08
	.zero		1


	//   ....[39]....
        /*0378*/ 	.word	0x00001b90
        /*037c*/ 	.word	0x000000ff
        /*0380*/ 	.word	0x00000088
        /*0384*/ 	.short	0x0101
        /*0386*/ 	.byte	0x04
	.zero		1


	//   ....[40]....
        /*0388*/ 	.word	0x00001bb0
        /*038c*/ 	.word	0x000000ff
        /*0390*/ 	.word	0x00000020
        /*0394*/ 	.short	0x010a
        /*0396*/ 	.byte	0x08
	.zero		1


	//   ....[41]....
        /*0398*/ 	.word	0x00001c70
        /*039c*/ 	.word	0x000000ff
        /*03a0*/ 	.word	0x00000020
        /*03a4*/ 	.short	0x010a
        /*03a6*/ 	.byte	0x31
	.zero		1


	//   ....[42]....
        /*03a8*/ 	.word	0x00001d70
        /*03ac*/ 	.word	0x000000ff
        /*03b0*/ 	.word	0x00000020
        /*03b4*/ 	.short	0x010a
        /*03b6*/ 	.byte	0x08
	.zero		1


	//   ....[43]....
        /*03b8*/ 	.word	0x00002070
        /*03bc*/ 	.word	0x00000002
        /*03c0*/ 	.word	0x00000090
        /*03c4*/ 	.short	0x010a
        /*03c6*/ 	.byte	0xff
	.zero		1


	//   ....[44]....
        /*03c8*/ 	.word	0x00002130
        /*03cc*/ 	.word	0x00000002
        /*03d0*/ 	.word	0x00000000
        /*03d4*/ 	.short	0x0101
        /*03d6*/ 	.byte	0xff
	.zero		1


	//   ....[45]....
        /*03d8*/ 	.word	0x00002690
        /*03dc*/ 	.word	0x000000ff
        /*03e0*/ 	.word	0x00000000
        /*03e4*/ 	.short	0x010a
        /*03e6*/ 	.byte	0x05
	.zero		1


	//   ....[46]....
        /*03e8*/ 	.word	0x00002720
        /*03ec*/ 	.word	0x000000ff
        /*03f0*/ 	.word	0x00000000
        /*03f4*/ 	.short	0x010a
        /*03f6*/ 	.byte	0x05
	.zero		1


	//   ....[47]....
        /*03f8*/ 	.word	0x000027b0
        /*03fc*/ 	.word	0x000000ff
        /*0400*/ 	.word	0x00000000
        /*0404*/ 	.short	0x010a
        /*0406*/ 	.byte	0x05
	.zero		1


	//   ....[48]....
        /*0408*/ 	.word	0x00002850
        /*040c*/ 	.word	0x00000000
        /*0410*/ 	.word	0x00000000
        /*0414*/ 	.short	0x010a
        /*0416*/ 	.byte	0xff
	.zero		1


	//   ....[49]....
        /*0418*/ 	.word	0x00002970
        /*041c*/ 	.word	0x00000000
        /*0420*/ 	.word	0x000000f0
        /*0424*/ 	.short	0x010a
        /*0426*/ 	.byte	0xff
	.zero		1


	//   ....[50]....
        /*0428*/ 	.word	0x000029e0
        /*042c*/ 	.word	0x00000000
        /*0430*/ 	.word	0x00000000
        /*0434*/ 	.short	0x0101
        /*0436*/ 	.byte	0xff
	.zero		1


	//   ....[51]....
        /*0438*/ 	.word	0x00002a00
        /*043c*/ 	.word	0x000000ff
        /*0440*/ 	.word	0x000000a0
        /*0444*/ 	.short	0x010a
        /*0446*/ 	.byte	0x05
	.zero		1


	//   ....[52]....
        /*0448*/ 	.word	0x00002b20
        /*044c*/ 	.word	0x00000000
        /*0450*/ 	.word	0x00000090
        /*0454*/ 	.short	0x010a
        /*0456*/ 	.byte	0xff
	.zero		1


	//   ....[53]....
        /*0458*/ 	.word	0x00002c20
        /*045c*/ 	.word	0x00000000
        /*0460*/ 	.word	0x00000000
        /*0464*/ 	.short	0x0101
        /*0466*/ 	.byte	0xff
	.zero		1


	//   ....[54]....
        /*0468*/ 	.word	0x00002cb0
        /*046c*/ 	.word	0x000000ff
        /*0470*/ 	.word	0x000000a0
        /*0474*/ 	.short	0x0106
        /*0476*/ 	.byte	0x05
	.zero		1


	//   ....[55]....
        /*0478*/ 	.word	0x00002cd0
        /*047c*/ 	.word	0x000000ff
        /*0480*/ 	.word	0x000000a0
        /*0484*/ 	.short	0x010a
        /*0486*/ 	.byte	0x05
	.zero		1


	//   ....[56]....
        /*0488*/ 	.word	0x00002d60
        /*048c*/ 	.word	0x000000ff
        /*0490*/ 	.word	0x000000a0
        /*0494*/ 	.short	0x0106
        /*0496*/ 	.byte	0x04
	.zero		1


	//   ....[57]....
        /*0498*/ 	.word	0x00002da0
        /*049c*/ 	.word	0x00000000
        /*04a0*/ 	.word	0x000000a0
        /*04a4*/ 	.short	0x010a
        /*04a6*/ 	.byte	0xff
	.zero		1


	//   ....[58]....
        /*04a8*/ 	.word	0x00003360
        /*04ac*/ 	.word	0x00000000
        /*04b0*/ 	.word	0x00000090
        /*04b4*/ 	.short	0x010a
        /*04b6*/ 	.byte	0xff
	.zero		1


	//   ....[59]....
        /*04b8*/ 	.word	0x00003470
        /*04bc*/ 	.word	0x00000003
        /*04c0*/ 	.word	0x00000000
        /*04c4*/ 	.short	0x0101
        /*04c6*/ 	.byte	0xff
	.zero		1


	//   ....[60]....
        /*04c8*/ 	.word	0x00003480
        /*04cc*/ 	.word	0x000000ff
        /*04d0*/ 	.word	0x00000000
        /*04d4*/ 	.short	0x010a
        /*04d6*/ 	.byte	0x07
	.zero		1


	//   ....[61]....
        /*04d8*/ 	.word	0x00003500
        /*04dc*/ 	.word	0x000000ff
        /*04e0*/ 	.word	0x000000d0
        /*04e4*/ 	.short	0x010a
        /*04e6*/ 	.byte	0x06
	.zero		1


	//   ....[62]....
        /*04e8*/ 	.word	0x000035d0
        /*04ec*/ 	.word	0x000000ff
        /*04f0*/ 	.word	0x00000000
        /*04f4*/ 	.short	0x010a
        /*04f6*/ 	.byte	0x0b
	.zero		1


	//   ....[63]....
        /*04f8*/ 	.word	0x00003700
        /*04fc*/ 	.word	0x000000ff
        /*0500*/ 	.word	0x00000000
        /*0504*/ 	.short	0x010a
        /*0506*/ 	.byte	0x22
	.zero		1


	//   ....[64]....
        /*0508*/ 	.word	0x00003ae0
        /*050c*/ 	.word	0x000000ff
        /*0510*/ 	.word	0x00000000
        /*0514*/ 	.short	0x010a
        /*0516*/ 	.byte	0x06
	.zero		1


	//   ....[65]....
        /*0518*/ 	.word	0x00003b70
        /*051c*/ 	.word	0x000000ff
        /*0520*/ 	.word	0x00000000
        /*0524*/ 	.short	0x010a
        /*0526*/ 	.byte	0x06
	.zero		1


	//   ....[66]....
        /*0528*/ 	.word	0x00003c00
        /*052c*/ 	.word	0x000000ff
        /*0530*/ 	.word	0x00000000
        /*0534*/ 	.short	0x010a
        /*0536*/ 	.byte	0x06
	.zero		1


	//   ....[67]....
        /*0538*/ 	.word	0x00003c90
        /*053c*/ 	.word	0x000000ff
        /*0540*/ 	.word	0x00000000
        /*0544*/ 	.short	0x010a
        /*0546*/ 	.byte	0x07
	.zero		1


	//   ....[68]....
        /*0548*/ 	.word	0x00004100
        /*054c*/ 	.word	0x00000000
        /*0550*/ 	.word	0x00000090
        /*0554*/ 	.short	0x010a
        /*0556*/ 	.byte	0xff
	.zero		1


	//   ....[69]....
        /*0558*/ 	.word	0x000041c0
        /*055c*/ 	.word	0x00000000
        /*0560*/ 	.word	0x00000000
        /*0564*/ 	.short	0x0101
        /*0566*/ 	.byte	0xff
	.zero		1


	//   ....[70]....
        /*0568*/ 	.word	0x000044e0
        /*056c*/ 	.word	0x000000ff
        /*0570*/ 	.word	0x00000088
        /*0574*/ 	.short	0x010a
        /*0576*/ 	.byte	0x07
	.zero		1


	//   ....[71]....
        /*0578*/ 	.word	0x000046d0
        /*057c*/ 	.word	0x000000ff
        /*0580*/ 	.word	0x00000060
        /*0584*/ 	.short	0x010a
        /*0586*/ 	.byte	0x07
	.zero		1


	//   ....[72]....
        /*0588*/ 	.word	0x00004850
        /*058c*/ 	.word	0x000000ff
        /*0590*/ 	.word	0x00000040
        /*0594*/ 	.short	0x010b
        /*0596*/ 	.byte	0x07
	.zero		1


	//   ....[73]....
        /*0598*/ 	.word	0x00004860
        /*059c*/ 	.word	0x000000ff
        /*05a0*/ 	.word	0x00000000
        /*05a4*/ 	.short	0x0101
        /*05a6*/ 	.byte	0x08
	.zero		1


	//   ....[74]....
        /*05a8*/ 	.word	0x00004870
        /*05ac*/ 	.word	0x000000ff
        /*05b0*/ 	.word	0x00000068
        /*05b4*/ 	.short	0x010a
        /*05b6*/ 	.byte	0x07
	.zero		1


	//   ....[75]....
        /*05b8*/ 	.word	0x000049c0
        /*05bc*/ 	.word	0x000000ff
        /*05c0*/ 	.word	0x00000048
        /*05c4*/ 	.short	0x010b
        /*05c6*/ 	.byte	0x07
	.zero		1


	//   ....[76]....
        /*05c8*/ 	.word	0x000049d0
        /*05cc*/ 	.word	0x000000ff
        /*05d0*/ 	.word	0x00000000
        /*05d4*/ 	.short	0x0101
        /*05d6*/ 	.byte	0x08
	.zero		1


	//   ....[77]....
        /*05d8*/ 	.word	0x000049e0
        /*05dc*/ 	.word	0x000000ff
        /*05e0*/ 	.word	0x00000070
        /*05e4*/ 	.short	0x010a
        /*05e6*/ 	.byte	0x07
	.zero		1


	//   ....[78]....
        /*05e8*/ 	.word	0x00004b60
        /*05ec*/ 	.word	0x000000ff
        /*05f0*/ 	.word	0x00000050
        /*05f4*/ 	.short	0x010b
        /*05f6*/ 	.byte	0x07
	.zero		1


	//   ....[79]....
        /*05f8*/ 	.word	0x00004ba0
        /*05fc*/ 	.word	0x000000ff
        /*0600*/ 	.word	0x00000000
        /*0604*/ 	.short	0x0101
        /*0606*/ 	.byte	0x08
	.zero		1


	//   ....[80]....
        /*0608*/ 	.word	0x00004be0
        /*060c*/ 	.word	0x000000ff
        /*0610*/ 	.word	0x00000078
        /*0614*/ 	.short	0x010a
        /*0616*/ 	.byte	0x07
	.zero		1


	//   ....[81]....
        /*0618*/ 	.word	0x00004e20
        /*061c*/ 	.word	0x000000ff
        /*0620*/ 	.word	0x00000058
        /*0624*/ 	.short	0x010b
        /*0626*/ 	.byte	0x07
	.zero		1


	//   ....[82]....
        /*0628*/ 	.word	0x00004e40
        /*062c*/ 	.word	0x000000ff
        /*0630*/ 	.word	0x00000000
        /*0634*/ 	.short	0x0101
        /*0636*/ 	.byte	0x0d
	.zero		1


	//   ....[83]....
        /*0638*/ 	.word	0x00004e70
        /*063c*/ 	.word	0x000000ff
        /*0640*/ 	.word	0x00000060
        /*0644*/ 	.short	0x010a
        /*0646*/ 	.byte	0x07
	.zero		1


	//   ....[84]....
        /*0648*/ 	.word	0x00004e90
        /*064c*/ 	.word	0x000000ff
        /*0650*/ 	.word	0x00000068
        /*0654*/ 	.short	0x010a
        /*0656*/ 	.byte	0x07
	.zero		1


	//   ....[85]....
        /*0658*/ 	.word	0x00004eb0
        /*065c*/ 	.word	0x000000ff
        /*0660*/ 	.word	0x00000070
        /*0664*/ 	.short	0x010a
        /*0666*/ 	.byte	0x07
	.zero		1


	//   ....[86]....
        /*0668*/ 	.word	0x00004ef0
        /*066c*/ 	.word	0x00000000
        /*0670*/ 	.word	0x00000078
        /*0674*/ 	.short	0x010a
        /*0676*/ 	.byte	0xff
	.zero		1


	//   ....[87]....
        /*0678*/ 	.word	0x00005260
        /*067c*/ 	.word	0x00000000
        /*0680*/ 	.word	0x00000090
        /*0684*/ 	.short	0x010a
        /*0686*/ 	.byte	0xff
	.zero		1


	//   ....[88]....
        /*0688*/ 	.word	0x00005370
        /*068c*/ 	.word	0x00000000
        /*0690*/ 	.word	0x00000000
        /*0694*/ 	.short	0x0101
        /*0696*/ 	.byte	0xff
	.zero		1


	//   ....[89]....
        /*0698*/ 	.word	0x00005df0
        /*069c*/ 	.word	0x000000ff
        /*06a0*/ 	.word	0x00000040
        /*06a4*/ 	.short	0x010a
        /*06a6*/ 	.byte	0x24
	.zero		1


	//   ....[90]....
        /*06a8*/ 	.word	0x00005e30
        /*06ac*/ 	.word	0x00000054
        /*06b0*/ 	.word	0x000000b0
        /*06b4*/ 	.short	0x010a
        /*06b6*/ 	.byte	0xff
	.zero		1


	//   ....[91]....
        /*06b8*/ 	.word	0x00005fa0
        /*06bc*/ 	.word	0x000000ff
        /*06c0*/ 	.word	0x00000040
        /*06c4*/ 	.short	0x010a
        /*06c6*/ 	.byte	0x24
	.zero		1


	//   ....[92]....
        /*06c8*/ 	.word	0x000060a0
        /*06cc*/ 	.word	0x00000054
        /*06d0*/ 	.word	0x000000b0
        /*06d4*/ 	.short	0x010a
        /*06d6*/ 	.byte	0xff
	.zero		1


	//   ....[93]....
        /*06d8*/ 	.word	0x000068a0
        /*06dc*/ 	.word	0x00000000
        /*06e0*/ 	.word	0x00000000
        /*06e4*/ 	.short	0x0101
        /*06e6*/ 	.byte	0xff
	.zero		1


	//   ....[94]....
        /*06e8*/ 	.word	0x000068b0
        /*06ec*/ 	.word	0x00000002
        /*06f0*/ 	.word	0x00000040
        /*06f4*/ 	.short	0x010a
        /*06f6*/ 	.byte	0xff
	.zero		1


	//   ....[95]....
        /*06f8*/ 	.word	0x00006980
        /*06fc*/ 	.word	0x00000002
        /*0700*/ 	.word	0x00000040
        /*0704*/ 	.short	0x010a
        /*0706*/ 	.byte	0xff
	.zero		1


	//   ....[96]....
        /*0708*/ 	.word	0x00007200
        /*070c*/ 	.word	0x00000015
        /*0710*/ 	.word	0x00000000
        /*0714*/ 	.short	0x0101
        /*0716*/ 	.byte	0xff
	.zero		1


	//   ....[97]....
        /*0718*/ 	.word	0x00007220
        /*071c*/ 	.word	0x00000000
        /*0720*/ 	.word	0x00000040
        /*0724*/ 	.short	0x010a
        /*0726*/ 	.byte	0xff
	.zero		1


	//   ....[98]....
        /*0728*/ 	.word	0x000072e0
        /*072c*/ 	.word	0x00000000
        /*0730*/ 	.word	0x00000040
        /*0734*/ 	.short	0x010a
        /*0736*/ 	.byte	0xff
	.zero		1


	//   ....[99]....
        /*0738*/ 	.word	0x00007b60
        /*073c*/ 	.word	0x00000015
        /*0740*/ 	.word	0x00000000
        /*0744*/ 	.short	0x0101
        /*0746*/ 	.byte	0xff
	.zero		1


	//   ....[100]....
        /*0748*/ 	.word	0x00007b80
        /*074c*/ 	.word	0x00000002
        /*0750*/ 	.word	0x00000040
        /*0754*/ 	.short	0x010a
        /*0756*/ 	.byte	0xff
	.zero		1


	//   ....[101]....
        /*0758*/ 	.word	0x00007c40
        /*075c*/ 	.word	0x00000002
        /*0760*/ 	.word	0x00000040
        /*0764*/ 	.short	0x010a
        /*0766*/ 	.byte	0xff
	.zero		1


	//   ....[102]....
        /*0768*/ 	.word	0x00007fb0
        /*076c*/ 	.word	0x000000ff
        /*0770*/ 	.word	0x00000000
        /*0774*/ 	.short	0x0101
        /*0776*/ 	.byte	0x05
	.zero		1


	//   ....[103]....
        /*0778*/ 	.word	0x00008520
        /*077c*/ 	.word	0x00000000
        /*0780*/ 	.word	0x00000000
        /*0784*/ 	.short	0x0101
        /*0786*/ 	.byte	0xff
	.zero		1


	//   ....[104]....
        /*0788*/ 	.word	0x00008790
        /*078c*/ 	.word	0x000000ff
        /*0790*/ 	.word	0x00000000
        /*0794*/ 	.short	0x0101
        /*0796*/ 	.byte	0x04
	.zero		1


	//   ....[105]....
        /*0798*/ 	.word	0x000087b0
        /*079c*/ 	.word	0x00000002
        /*07a0*/ 	.word	0x00000100
        /*07a4*/ 	.short	0x010a
        /*07a6*/ 	.byte	0xff
	.zero		1


	//   ....[106]....
        /*07a8*/ 	.word	0x00008810
        /*07ac*/ 	.word	0x00000002
        /*07b0*/ 	.word	0x00000020
        /*07b4*/ 	.short	0x010a
        /*07b6*/ 	.byte	0xff
	.zero		1


	//   ....[107]....
        /*07b8*/ 	.word	0x00008870
        /*07bc*/ 	.word	0x00000002
        /*07c0*/ 	.word	0x00000020
        /*07c4*/ 	.short	0x010a
        /*07c6*/ 	.byte	0xff
	.zero		1


	//   ....[108]....
        /*07c8*/ 	.word	0x000088c0
        /*07cc*/ 	.word	0x00000002
        /*07d0*/ 	.word	0x00000090
        /*07d4*/ 	.short	0x010a
        /*07d6*/ 	.byte	0xff
	.zero		1


	//   ....[109]....
        /*07d8*/ 	.word	0x00008920
        /*07dc*/ 	.word	0x00000000
        /*07e0*/ 	.word	0x00000000
        /*07e4*/ 	.short	0x010a
        /*07e6*/ 	.byte	0xff
	.zero		1


	//   ....[110]....
        /*07e8*/ 	.word	0x00008980
        /*07ec*/ 	.word	0x00000000
        /*07f0*/ 	.word	0x00000000
        /*07f4*/ 	.short	0x010a
        /*07f6*/ 	.byte	0xff
	.zero		1


	//   ....[111]....
        /*07f8*/ 	.word	0x000089e0
        /*07fc*/ 	.word	0x00000000
        /*0800*/ 	.word	0x00000000
        /*0804*/ 	.short	0x010a
        /*0806*/ 	.byte	0xff
	.zero		1


	//   ....[112]....
        /*0808*/ 	.word	0x00008a30
        /*080c*/ 	.word	0x00000000
        /*0810*/ 	.word	0x000000f0
        /*0814*/ 	.short	0x010a
        /*0816*/ 	.byte	0xff
	.zero		1


	//   ....[113]....
        /*0818*/ 	.word	0x00008a90
        /*081c*/ 	.word	0x00000000
        /*0820*/ 	.word	0x000000a0
        /*0824*/ 	.short	0x010a
        /*0826*/ 	.byte	0xff
	.zero		1


	//   ....[114]....
        /*0828*/ 	.word	0x00008ae0
        /*082c*/ 	.word	0x00000000
        /*0830*/ 	.word	0x00000090
        /*0834*/ 	.short	0x010a
        /*0836*/ 	.byte	0xff
	.zero		1


	//   ....[115]....
        /*0838*/ 	.word	0x00008b40
        /*083c*/ 	.word	0x00000000
        /*0840*/ 	.word	0x000000a0
        /*0844*/ 	.short	0x010a
        /*0846*/ 	.byte	0xff
	.zero		1


	//   ....[116]....
        /*0848*/ 	.word	0x00008b90
        /*084c*/ 	.word	0x00000000
        /*0850*/ 	.word	0x00000090
        /*0854*/ 	.short	0x010a
        /*0856*/ 	.byte	0xff
	.zero		1


	//   ....[117]....
        /*0858*/ 	.word	0x00008bf0
        /*085c*/ 	.word	0x00000002
        /*0860*/ 	.word	0x000000d0
        /*0864*/ 	.short	0x010a
        /*0866*/ 	.byte	0xff
	.zero		1


	//   ....[118]....
        /*0868*/ 	.word	0x00008c50
        /*086c*/ 	.word	0x00000000
        /*0870*/ 	.word	0x00000000
        /*0874*/ 	.short	0x010a
        /*0876*/ 	.byte	0xff
	.zero		1


	//   ....[119]....
        /*0878*/ 	.word	0x00008cb0
        /*087c*/ 	.word	0x00000000
        /*0880*/ 	.word	0x00000000
        /*0884*/ 	.short	0x010a
        /*0886*/ 	.byte	0xff
	.zero		1


	//   ....[120]....
        /*0888*/ 	.word	0x00008d10
        /*088c*/ 	.word	0x00000000
        /*0890*/ 	.word	0x00000000
        /*0894*/ 	.short	0x010a
        /*0896*/ 	.byte	0xff
	.zero		1


	//   ....[121]....
        /*0898*/ 	.word	0x00008d70
        /*089c*/ 	.word	0x00000000
        /*08a0*/ 	.word	0x00000000
        /*08a4*/ 	.short	0x010a
        /*08a6*/ 	.byte	0xff
	.zero		1


	//   ....[122]....
        /*08a8*/ 	.word	0x00008dd0
        /*08ac*/ 	.word	0x00000000
        /*08b0*/ 	.word	0x00000000
        /*08b4*/ 	.short	0x010a
        /*08b6*/ 	.byte	0xff
	.zero		1


	//   ....[123]....
        /*08b8*/ 	.word	0x00008e20
        /*08bc*/ 	.word	0x00000000
        /*08c0*/ 	.word	0x00000090
        /*08c4*/ 	.short	0x010a
        /*08c6*/ 	.byte	0xff
	.zero		1


	//   ....[124]....
        /*08c8*/ 	.word	0x00008e80
        /*08cc*/ 	.word	0x00000000
        /*08d0*/ 	.word	0x00000088
        /*08d4*/ 	.short	0x010a
        /*08d6*/ 	.byte	0xff
	.zero		1


	//   ....[125]....
        /*08d8*/ 	.word	0x00008ee0
        /*08dc*/ 	.word	0x00000000
        /*08e0*/ 	.word	0x00000060
        /*08e4*/ 	.short	0x010a
        /*08e6*/ 	.byte	0xff
	.zero		1


	//   ....[126]....
        /*08e8*/ 	.word	0x00008f40
        /*08ec*/ 	.word	0x00000000
        /*08f0*/ 	.word	0x00000068
        /*08f4*/ 	.short	0x010a
        /*08f6*/ 	.byte	0xff
	.zero		1


	//   ....[127]....
        /*08f8*/ 	.word	0x00008fa0
        /*08fc*/ 	.word	0x00000000
        /*0900*/ 	.word	0x00000070
        /*0904*/ 	.short	0x010a
        /*0906*/ 	.byte	0xff
	.zero		1


	//   ....[128]....
        /*0908*/ 	.word	0x00009000
        /*090c*/ 	.word	0x00000000
        /*0910*/ 	.word	0x00000078
        /*0914*/ 	.short	0x010a
        /*0916*/ 	.byte	0xff
	.zero		1


	//   ....[129]....
        /*0918*/ 	.word	0x00009060
        /*091c*/ 	.word	0x00000000
        /*0920*/ 	.word	0x00000060
        /*0924*/ 	.short	0x010a
        /*0926*/ 	.byte	0xff
	.zero		1


	//   ....[130]....
        /*0928*/ 	.word	0x000090c0
        /*092c*/ 	.word	0x00000000
        /*0930*/ 	.word	0x00000068
        /*0934*/ 	.short	0x010a
        /*0936*/ 	.byte	0xff
	.zero		1


	//   ....[131]....
        /*0938*/ 	.word	0x00009120
        /*093c*/ 	.word	0x00000000
        /*0940*/ 	.word	0x00000070
        /*0944*/ 	.short	0x010a
        /*0946*/ 	.byte	0xff
	.zero		1


	//   ....[132]....
        /*0948*/ 	.word	0x00009170
        /*094c*/ 	.word	0x00000000
        /*0950*/ 	.word	0x00000090
        /*0954*/ 	.short	0x010a
        /*0956*/ 	.byte	0xff
	.zero		1


	//   ....[133]....
        /*0958*/ 	.word	0x000091d0
        /*095c*/ 	.word	0x00000000
        /*0960*/ 	.word	0x00000040
        /*0964*/ 	.short	0x010a
        /*0966*/ 	.byte	0xff
	.zero		1


	//   ....[134]....
        /*0968*/ 	.word	0x00009220
        /*096c*/ 	.word	0x00000054
        /*0970*/ 	.word	0x000000b0
        /*0974*/ 	.short	0x010a
        /*0976*/ 	.byte	0xff
	.zero		1


	//   ....[135]....
        /*0978*/ 	.word	0x00009270
        /*097c*/ 	.word	0x00000002
        /*0980*/ 	.word	0x00000040
        /*0984*/ 	.short	0x010a
        /*0986*/ 	.byte	0xff
	.zero		1


	//   ....[136]....
        /*0988*/ 	.word	0x000092c0
        /*098c*/ 	.word	0x00000000
        /*0990*/ 	.word	0x00000040
        /*0994*/ 	.short	0x010a
        /*0996*/ 	.byte	0xff
	.zero		1


	//   ....[137]....
        /*0998*/ 	.word	0x00009310
        /*099c*/ 	.word	0x00000002
        /*09a0*/ 	.word	0x00000040
        /*09a4*/ 	.short	0x010a
        /*09a6*/ 	.byte	0xff
	.zero		1


	//----- nvinfo : EIATTR_NUM_MBARRIERS
	.align		4
.L_47:
        /*09a8*/ 	.byte	0x03, 0x38
        /*09aa*/ 	.short	0x0022


	//----- nvinfo : EIATTR_EXIT_INSTR_OFFSETS
	.align		4
        /*09ac*/ 	.byte	0x04, 0x1c
        /*09ae*/ 	.short	(.L_49 - .L_48)


	//   ....[0]....
.L_48:
        /*09b0*/ 	.word	0x00002880


	//   ....[1]....
        /*09b4*/ 	.word	0x00002d70


	//   ....[2]....
        /*09b8*/ 	.word	0x00002dd0


	//   ....[3]....
        /*09bc*/ 	.word	0x00003ef0


	//   ....[4]....
        /*09c0*/ 	.word	0x00004f20


	//   ....[5]....
        /*09c4*/ 	.word	0x00004f60


	//   ....[6]....
        /*09c8*/ 	.word	0x00008680


	//   ....[7]....
        /*09cc*/ 	.word	0x00008700


	//   ....[8]....
        /*09d0*/ 	.word	0x00008730


	//   ....[9]....
        /*09d4*/ 	.word	0x000087a0


	//----- nvinfo : EIATTR_MAX_THREADS
	.align		4
.L_49:
        /*09d8*/ 	.byte	0x04, 0x05
        /*09da*/ 	.short	(.L_51 - .L_50)
.L_50:
        /*09dc*/ 	.word	0x00000100
        /*09e0*/ 	.word	0x00000001
        /*09e4*/ 	.word	0x00000001


	//----- nvinfo : EIATTR_CRS_STACK_SIZE
	.align		4
.L_51:
        /*09e8*/ 	.byte	0x04, 0x1e
        /*09ea*/ 	.short	(.L_53 - .L_52)
.L_52:
        /*09ec*/ 	.word	0x00000000


	//----- nvinfo : EIATTR_CBANK_PARAM_SIZE
	.align		4
.L_53:
        /*09f0*/ 	.byte	0x03, 0x19
        /*09f2*/ 	.short	0x0800


	//----- nvinfo : EIATTR_PARAM_CBANK
	.align		4
        /*09f4*/ 	.byte	0x04, 0x0a
        /*09f6*/ 	.short	(.L_55 - .L_54)
	.align		4
.L_54:
        /*09f8*/ 	.word	index@(.nv.constant0._ZN7cutlass13device_kernelINS_4gemm6kernel13GemmUniversalIN4cute5tupleIJiiiiEEENS1_10collective13CollectiveMmaINS1_35MainloopSm100TmaUmmaWarpSpecializedILi4ELi2ELi4ENS5_IJNS4_1CILi1EEESB_SB_EEEEENS5_IJNSA_ILi64EEENSA_ILi128EEESE_EEENS_10tfloat32_tENS5_IJSB_llEEESH_SI_NS4_8TiledMMAINS4_8MMA_AtomIJNS4_17SM100_MMA_TF32_SSISH_SH_fLi64ELi128ELNS4_4UMMA5MajorE1ELSN_1ELNSM_7ScaleInE0ELSO_0EEEEEENS4_6LayoutISC_NS5_IJNSA_ILi0EEESS_SS_EEEEENS5_IJNS4_10UnderscoreESV_SV_EEEEENS4_13SM90_TMA_LOADENS4_14ComposedLayoutINS4_7SwizzleILi2ELi5ELi2EEENS4_18smem_ptr_flag_bitsILi32EEENSR_INS5_IJNSA_ILi32EEENSA_ILi4EEEEEENS5_IJSB_S14_EEEEEEEvNS4_8identityESY_S19_vS1A_EENS_8epilogue10collective18CollectiveEpilogueINS1C_23Sm100TmaWarpSpecializedILi4ELi2ELi16ELb1ELb0EEEJSG_NS5_IJNSR_ISE_SB_EENSR_IS14_SB_EEEEESH_NS5_IJlSB_lEEESH_S1K_NS1C_6fusion15FusionCallbacksIS1G_NS1L_17LinearCombinationISH_fSH_fLNS_15FloatRoundStyleE2EEESG_S1J_JEEENS4_5SM1004TMEM4LOAD26SM100_TMEM_LOAD_16dp128b8xESY_NSZ_INS10_ILi3ELi4ELi3EEES13_NSR_INS5_IJNSA_ILi8EEES14_EEENS5_IJS14_SB_EEEEEEENS4_17SM75_U32x4_LDSM_NENS4_14SM90_TMA_STOREES20_NS4_17SM90_U32x4_STSM_NENS4_39AutoVectorizingCopyWithAssumedAlignmentILi128EEEEEEvvEEEEvNT_6ParamsE)
        /*09fc*/ 	.short	0x0380
        /*09fe*/ 	.short	0x0800


	//----- nvinfo : EIATTR_SW_WAR
	.align		4
.L_55:
        /*0a00*/ 	.byte	0x04, 0x36
        /*0a02*/ 	.short	(.L_57 - .L_56)
.L_56:
        /*0a04*/ 	.word	0x00000008
.L_57:


//--------------------- .nv.callgraph             --------------------------
	.section	.nv.callgraph,"",@"SHT_CUDA_CALLGRAPH"
	.align	4
	.sectionentsize	8
	.align		4
        /*0000*/ 	.word	0x00000000
	.align		4
        /*0004*/ 	.word	0xffffffff
	.align		4
        /*0008*/ 	.word	index@(_ZN7cutlass13device_kernelINS_4gemm6kernel13GemmUniversalIN4cute5tupleIJiiiiEEENS1_10collective13CollectiveMmaINS1_35MainloopSm100TmaUmmaWarpSpecializedILi4ELi2ELi4ENS5_IJNS4_1CILi1EEESB_SB_EEEEENS5_IJNSA_ILi64EEENSA_ILi128EEESE_EEENS_10tfloat32_tENS5_IJSB_llEEESH_SI_NS4_8TiledMMAINS4_8MMA_AtomIJNS4_17SM100_MMA_TF32_SSISH_SH_fLi64ELi128ELNS4_4UMMA5MajorE1ELSN_1ELNSM_7ScaleInE0ELSO_0EEEEEENS4_6LayoutISC_NS5_IJNSA_ILi0EEESS_SS_EEEEENS5_IJNS4_10UnderscoreESV_SV_EEEEENS4_13SM90_TMA_LOADENS4_14ComposedLayoutINS4_7SwizzleILi2ELi5ELi2EEENS4_18smem_ptr_flag_bitsILi32EEENSR_INS5_IJNSA_ILi32EEENSA_ILi4EEEEEENS5_IJSB_S14_EEEEEEEvNS4_8identityESY_S19_vS1A_EENS_8epilogue10collective18CollectiveEpilogueINS1C_23Sm100TmaWarpSpecializedILi4ELi2ELi16ELb1ELb0EEEJSG_NS5_IJNSR_ISE_SB_EENSR_IS14_SB_EEEEESH_NS5_IJlSB_lEEESH_S1K_NS1C_6fusion15FusionCallbacksIS1G_NS1L_17LinearCombinationISH_fSH_fLNS_15FloatRoundStyleE2EEESG_S1J_JEEENS4_5SM1004TMEM4LOAD26SM100_TMEM_LOAD_16dp128b8xESY_NSZ_INS10_ILi3ELi4ELi3EEES13_NSR_INS5_IJNSA_ILi8EEES14_EEENS5_IJS14_SB_EEEEEEENS4_17SM75_U32x4_LDSM_NENS4_14SM90_TMA_STOREES20_NS4_17SM90_U32x4_STSM_NENS4_39AutoVectorizingCopyWithAssumedAlignmentILi128EEEEEEvvEEEEvNT_6ParamsE)
	.align		4
        /*000c*/ 	.word	index@(__assertfail)
	.align		4
        /*0010*/ 	.word	0x00000000
	.align		4
        /*0014*/ 	.word	0xfffffffe
	.align		4
        /*0018*/ 	.word	0x00000000
	.align		4
        /*001c*/ 	.word	0xfffffffd
	.align		4
        /*0020*/ 	.word	0x00000000
	.align		4
        /*0024*/ 	.word	0xfffffffc


//--------------------- .nv.constant4             --------------------------
	.section	.nv.constant4,"a",@progbits
	.align	8
	.align		8
.nv.constant4:
        /*0000*/ 	.dword	__assertfail
	.align		8
        /*0008*/ 	.dword	__unnamed_1
	.align		8
        /*0010*/ 	.dword	__unnamed_2
	.align		8
        /*0018*/ 	.dword	_ZN40_INTERNAL_cf231d71_4_k_cu_6bf54cdf_342584cuda3std3__45__cpo5beginE
	.align		8
        /*0020*/ 	.dword	_ZN40_INTERNAL_cf231d71_4_k_cu_6bf54cdf_342584cuda3std3__45__cpo3endE
	.align		8
        /*0028*/ 	.dword	_ZN40_INTERNAL_cf231d71_4_k_cu_6bf54cdf_342584cuda3std3__45__cpo6cbeginE
	.align		8
        /*0030*/ 	.dword	_ZN40_INTERNAL_cf231d71_4_k_cu_6bf54cdf_342584cuda3std3__45__cpo4cendE
	.align		8
        /*0038*/ 	.dword	_ZN40_INTERNAL_cf231d71_4_k_cu_6bf54cdf_342584cuda3std3__442_GLOBAL__N__cf231d71_4_k_cu_6bf54cdf_342586ignoreE
	.align		8
        /*0040*/ 	.dword	_ZN40_INTERNAL_cf231d71_4_k_cu_6bf54cdf_342584cuda3std3__419piecewise_constructE
	.align		8
        /*0048*/ 	.dword	_ZN40_INTERNAL_cf231d71_4_k_cu_6bf54cdf_342584cuda3std3__48in_placeE
	.align		8
        /*0050*/ 	.dword	_ZN40_INTERNAL_cf231d71_4_k_cu_6bf54cdf_342584cuda3std6ranges3__45__cpo4swapE
	.align		8
        /*0058*/ 	.dword	_ZN40_INTERNAL_cf231d71_4_k_cu_6bf54cdf_342584cuda3std6ranges3__45__cpo9iter_moveE
	.align		8
        /*0060*/ 	.dword	_ZN40_INTERNAL_cf231d71_4_k_cu_6bf54cdf_342584cute7productE
	.align		8
        /*0068*/ 	.dword	_ZN40_INTERNAL_cf231d71_4_k_cu_6bf54cdf_342584cute1_E
	.align		8
        /*0070*/ 	.dword	$str$25
	.align		8
        /*0078*/ 	.dword	$str$26
	.align		8
        /*0080*/ 	.dword	$str$27
	.align		8
        /*0088*/ 	.dword	$str$28


//--------------------- .text._ZN7cutlass13device_kernelINS_4gemm6kernel13GemmUniversalIN4cute5tupleIJiiiiEEENS1_10collective13CollectiveMmaINS1_35MainloopSm100TmaUmmaWarpSpecializedILi4ELi2ELi4ENS5_IJNS4_1CILi1EEESB_SB_EEEEENS5_IJNSA_ILi64EEENSA_ILi128EEESE_EEENS_10tfloat32_tENS5_IJSB_llEEESH_SI_NS4_8TiledMMAINS4_8MMA_AtomIJNS4_17SM100_MMA_TF32_SSISH_SH_fLi64ELi128ELNS4_4UMMA5MajorE1ELSN_1ELNSM_7ScaleInE0ELSO_0EEEEEENS4_6LayoutISC_NS5_IJNSA_ILi0EEESS_SS_EEEEENS5_IJNS4_10UnderscoreESV_SV_EEEEENS4_13SM90_TMA_LOADENS4_14ComposedLayoutINS4_7SwizzleILi2ELi5ELi2EEENS4_18smem_ptr_flag_bitsILi32EEENSR_INS5_IJNSA_ILi32EEENSA_ILi4EEEEEENS5_IJSB_S14_EEEEEEEvNS4_8identityESY_S19_vS1A_EENS_8epilogue10collective18CollectiveEpilogueINS1C_23Sm100TmaWarpSpecializedILi4ELi2ELi16ELb1ELb0EEEJSG_NS5_IJNSR_ISE_SB_EENSR_IS14_SB_EEEEESH_NS5_IJlSB_lEEESH_S1K_NS1C_6fusion15FusionCallbacksIS1G_NS1L_17LinearCombinationISH_fSH_fLNS_15FloatRoundStyleE2EEESG_S1J_JEEENS4_5SM1004TMEM4LOAD26SM100_TMEM_LOAD_16dp128b8xESY_NSZ_INS10_ILi3ELi4ELi3EEES13_NSR_INS5_IJNSA_ILi8EEES14_EEENS5_IJS14_SB_EEEEEEENS4_17SM75_U32x4_LDSM_NENS4_14SM90_TMA_STOREES20_NS4_17SM90_U32x4_STSM_NENS4_39AutoVectorizingCopyWithAssumedAlignmentILi128EEEEEEvvEEEEvNT_6ParamsE --------------------------
	.section	.text._ZN7cutlass13device_kernelINS_4gemm6kernel13GemmUniversalIN4cute5tupleIJiiiiEEENS1_10collective13CollectiveMmaINS1_35MainloopSm100TmaUmmaWarpSpecializedILi4ELi2ELi4ENS5_IJNS4_1CILi1EEESB_SB_EEEEENS5_IJNSA_ILi64EEENSA_ILi128EEESE_EEENS_10tfloat32_tENS5_IJSB_llEEESH_SI_NS4_8TiledMMAINS4_8MMA_AtomIJNS4_17SM100_MMA_TF32_SSISH_SH_fLi64ELi128ELNS4_4UMMA5MajorE1ELSN_1ELNSM_7ScaleInE0ELSO_0EEEEEENS4_6LayoutISC_NS5_IJNSA_ILi0EEESS_SS_EEEEENS5_IJNS4_10UnderscoreESV_SV_EEEEENS4_13SM90_TMA_LOADENS4_14ComposedLayoutINS4_7SwizzleILi2ELi5ELi2EEENS4_18smem_ptr_flag_bitsILi32EEENSR_INS5_IJNSA_ILi32EEENSA_ILi4EEEEEENS5_IJSB_S14_EEEEEEEvNS4_8identityESY_S19_vS1A_EENS_8epilogue10collective18CollectiveEpilogueINS1C_23Sm100TmaWarpSpecializedILi4ELi2ELi16ELb1ELb0EEEJSG_NS5_IJNSR_ISE_SB_EENSR_IS14_SB_EEEEESH_NS5_IJlSB_lEEESH_S1K_NS1C_6fusion15FusionCallbacksIS1G_NS1L_17LinearCombinationISH_fSH_fLNS_15FloatRoundStyleE2EEESG_S1J_JEEENS4_5SM1004TMEM4LOAD26SM100_TMEM_LOAD_16dp128b8xESY_NSZ_INS10_ILi3ELi4ELi3EEES13_NSR_INS5_IJNSA_ILi8EEES14_EEENS5_IJS14_SB_EEEEEEENS4_17SM75_U32x4_LDSM_NENS4_14SM90_TMA_STOREES20_NS4_17SM90_U32x4_STSM_NENS4_39AutoVectorizingCopyWithAssumedAlignmentILi128EEEEEEvvEEEEvNT_6ParamsE,"ax",@progbits
	.align	128
.text._ZN7cutlass13device_kernelINS_4gemm6kernel13GemmUniversalIN4cute5tupleIJiiiiEEENS1_10collective13CollectiveMmaINS1_35MainloopSm100TmaUmmaWarpSpecializedILi4ELi2ELi4ENS5_IJNS4_1CILi1EEESB_SB_EEEEENS5_IJNSA_ILi64EEENSA_ILi128EEESE_EEENS_10tfloat32_tENS5_IJSB_llEEESH_SI_NS4_8TiledMMAINS4_8MMA_AtomIJNS4_17SM100_MMA_TF32_SSISH_SH_fLi64ELi128ELNS4_4UMMA5MajorE1ELSN_1ELNSM_7ScaleInE0ELSO_0EEEEEENS4_6LayoutISC_NS5_IJNSA_ILi0EEESS_SS_EEEEENS5_IJNS4_10UnderscoreESV_SV_EEEEENS4_13SM90_TMA_LOADENS4_14ComposedLayoutINS4_7SwizzleILi2ELi5ELi2EEENS4_18smem_ptr_flag_bitsILi32EEENSR_INS5_IJNSA_ILi32EEENSA_ILi4EEEEEENS5_IJSB_S14_EEEEEEEvNS4_8identityESY_S19_vS1A_EENS_8epilogue10collective18CollectiveEpilogueINS1C_23Sm100TmaWarpSpecializedILi4ELi2ELi16ELb1ELb0EEEJSG_NS5_IJNSR_ISE_SB_EENSR_IS14_SB_EEEEESH_NS5_IJlSB_lEEESH_S1K_NS1C_6fusion15FusionCallbacksIS1G_NS1L_17LinearCombinationISH_fSH_fLNS_15FloatRoundStyleE2EEESG_S1J_JEEENS4_5SM1004TMEM4LOAD26SM100_TMEM_LOAD_16dp128b8xESY_NSZ_INS10_ILi3ELi4ELi3EEES13_NSR_INS5_IJNSA_ILi8EEES14_EEENS5_IJS14_SB_EEEEEEENS4_17SM75_U32x4_LDSM_NENS4_14SM90_TMA_STOREES20_NS4_17SM90_U32x4_STSM_NENS4_39AutoVectorizingCopyWithAssumedAlignmentILi128EEEEEEvvEEEEvNT_6ParamsE:
        .type           _ZN7cutlass13device_kernelINS_4gemm6kernel13GemmUniversalIN4cute5tupleIJiiiiEEENS1_10collective13CollectiveMmaINS1_35MainloopSm100TmaUmmaWarpSpecializedILi4ELi2ELi4ENS5_IJNS4_1CILi1EEESB_SB_EEEEENS5_IJNSA_ILi64EEENSA_ILi128EEESE_EEENS_10tfloat32_tENS5_IJSB_llEEESH_SI_NS4_8TiledMMAINS4_8MMA_AtomIJNS4_17SM100_MMA_TF32_SSISH_SH_fLi64ELi128ELNS4_4UMMA5MajorE1ELSN_1ELNSM_7ScaleInE0ELSO_0EEEEEENS4_6LayoutISC_NS5_IJNSA_ILi0EEESS_SS_EEEEENS5_IJNS4_10UnderscoreESV_SV_EEEEENS4_13SM90_TMA_LOADENS4_14ComposedLayoutINS4_7SwizzleILi2ELi5ELi2EEENS4_18smem_ptr_flag_bitsILi32EEENSR_INS5_IJNSA_ILi32EEENSA_ILi4EEEEEENS5_IJSB_S14_EEEEEEEvNS4_8identityESY_S19_vS1A_EENS_8epilogue10collective18CollectiveEpilogueINS1C_23Sm100TmaWarpSpecializedILi4ELi2ELi16ELb1ELb0EEEJSG_NS5_IJNSR_ISE_SB_EENSR_IS14_SB_EEEEESH_NS5_IJlSB_lEEESH_S1K_NS1C_6fusion15FusionCallbacksIS1G_NS1L_17LinearCombinationISH_fSH_fLNS_15FloatRoundStyleE2EEESG_S1J_JEEENS4_5SM1004TMEM4LOAD26SM100_TMEM_LOAD_16dp128b8xESY_NSZ_INS10_ILi3ELi4ELi3EEES13_NSR_INS5_IJNSA_ILi8EEES14_EEENS5_IJS14_SB_EEEEEEENS4_17SM75_U32x4_LDSM_NENS4_14SM90_TMA_STOREES20_NS4_17SM90_U32x4_STSM_NENS4_39AutoVectorizingCopyWithAssumedAlignmentILi128EEEEEEvvEEEEvNT_6ParamsE,@function
        .size           _ZN7cutlass13device_kernelINS_4gemm6kernel13GemmUniversalIN4cute5tupleIJiiiiEEENS1_10collective13CollectiveMmaINS1_35MainloopSm100TmaUmmaWarpSpecializedILi4ELi2ELi4ENS5_IJNS4_1CILi1EEESB_SB_EEEEENS5_IJNSA_ILi64EEENSA_ILi128EEESE_EEENS_10tfloat32_tENS5_IJSB_llEEESH_SI_NS4_8TiledMMAINS4_8MMA_AtomIJNS4_17SM100_MMA_TF32_SSISH_SH_fLi64ELi128ELNS4_4UMMA5MajorE1ELSN_1ELNSM_7ScaleInE0ELSO_0EEEEEENS4_6LayoutISC_NS5_IJNSA_ILi0EEESS_SS_EEEEENS5_IJNS4_10UnderscoreESV_SV_EEEEENS4_13SM90_TMA_LOADENS4_14ComposedLayoutINS4_7SwizzleILi2ELi5ELi2EEENS4_18smem_ptr_flag_bitsILi32EEENSR_INS5_IJNSA_ILi32EEENSA_ILi4EEEEEENS5_IJSB_S14_EEEEEEEvNS4_8identityESY_S19_vS1A_EENS_8epilogue10collective18CollectiveEpilogueINS1C_23Sm100TmaWarpSpecializedILi4ELi2ELi16ELb1ELb0EEEJSG_NS5_IJNSR_ISE_SB_EENSR_IS14_SB_EEEEESH_NS5_IJlSB_lEEESH_S1K_NS1C_6fusion15FusionCallbacksIS1G_NS1L_17LinearCombinationISH_fSH_fLNS_15FloatRoundStyleE2EEESG_S1J_JEEENS4_5SM1004TMEM4LOAD26SM100_TMEM_LOAD_16dp128b8xESY_NSZ_INS10_ILi3ELi4ELi3EEES13_NSR_INS5_IJNSA_ILi8EEES14_EEENS5_IJS14_SB_EEEEEEENS4_17SM75_U32x4_LDSM_NENS4_14SM90_TMA_STOREES20_NS4_17SM90_U32x4_STSM_NENS4_39AutoVectorizingCopyWithAssumedAlignmentILi128EEEEEEvvEEEEvNT_6ParamsE,(.L_x_180 - _ZN7cutlass13device_kernelINS_4gemm6kernel13GemmUniversalIN4cute5tupleIJiiiiEEENS1_10collective13CollectiveMmaINS1_35MainloopSm100TmaUmmaWarpSpecializedILi4ELi2ELi4ENS5_IJNS4_1CILi1EEESB_SB_EEEEENS5_IJNSA_ILi64EEENSA_ILi128EEESE_EEENS_10tfloat32_tENS5_IJSB_llEEESH_SI_NS4_8TiledMMAINS4_8MMA_AtomIJNS4_17SM100_MMA_TF32_SSISH_SH_fLi64ELi128ELNS4_4UMMA5MajorE1ELSN_1ELNSM_7ScaleInE0ELSO_0EEEEEENS4_6LayoutISC_NS5_IJNSA_ILi0EEESS_SS_EEEEENS5_IJNS4_10UnderscoreESV_SV_EEEEENS4_13SM90_TMA_LOADENS4_14ComposedLayoutINS4_7SwizzleILi2ELi5ELi2EEENS4_18smem_ptr_flag_bitsILi32EEENSR_INS5_IJNSA_ILi32EEENSA_ILi4EEEEEENS5_IJSB_S14_EEEEEEEvNS4_8identityESY_S19_vS1A_EENS_8epilogue10collective18CollectiveEpilogueINS1C_23Sm100TmaWarpSpecializedILi4ELi2ELi16ELb1ELb0EEEJSG_NS5_IJNSR_ISE_SB_EENSR_IS14_SB_EEEEESH_NS5_IJlSB_lEEESH_S1K_NS1C_6fusion15FusionCallbacksIS1G_NS1L_17LinearCombinationISH_fSH_fLNS_15FloatRoundStyleE2EEESG_S1J_JEEENS4_5SM1004TMEM4LOAD26SM100_TMEM_LOAD_16dp128b8xESY_NSZ_INS10_ILi3ELi4ELi3EEES13_NSR_INS5_IJNSA_ILi8EEES14_EEENS5_IJS14_SB_EEEEEEENS4_17SM75_U32x4_LDSM_NENS4_14SM90_TMA_STOREES20_NS4_17SM90_U32x4_STSM_NENS4_39AutoVectorizingCopyWithAssumedAlignmentILi128EEEEEEvvEEEEvNT_6ParamsE)
        .other          _ZN7cutlass13device_kernelINS_4gemm6kernel13GemmUniversalIN4cute5tupleIJiiiiEEENS1_10collective13CollectiveMmaINS1_35MainloopSm100TmaUmmaWarpSpecializedILi4ELi2ELi4ENS5_IJNS4_1CILi1EEESB_SB_EEEEENS5_IJNSA_ILi64EEENSA_ILi128EEESE_EEENS_10tfloat32_tENS5_IJSB_llEEESH_SI_NS4_8TiledMMAINS4_8MMA_AtomIJNS4_17SM100_MMA_TF32_SSISH_SH_fLi64ELi128ELNS4_4UMMA5MajorE1ELSN_1ELNSM_7ScaleInE0ELSO_0EEEEEENS4_6LayoutISC_NS5_IJNSA_ILi0EEESS_SS_EEEEENS5_IJNS4_10UnderscoreESV_SV_EEEEENS4_13SM90_TMA_LOADENS4_14ComposedLayoutINS4_7SwizzleILi2ELi5ELi2EEENS4_18smem_ptr_flag_bitsILi32EEENSR_INS5_IJNSA_ILi32EEENSA_ILi4EEEEEENS5_IJSB_S14_EEEEEEEvNS4_8identityESY_S19_vS1A_EENS_8epilogue10collective18CollectiveEpilogueINS1C_23Sm100TmaWarpSpecializedILi4ELi2ELi16ELb1ELb0EEEJSG_NS5_IJNSR_ISE_SB_EENSR_IS14_SB_EEEEESH_NS5_IJlSB_lEEESH_S1K_NS1C_6fusion15FusionCallbacksIS1G_NS1L_17LinearCombinationISH_fSH_fLNS_15FloatRoundStyleE2EEESG_S1J_JEEENS4_5SM1004TMEM4LOAD26SM100_TMEM_LOAD_16dp128b8xESY_NSZ_INS10_ILi3ELi4ELi3EEES13_NSR_INS5_IJNSA_ILi8EEES14_EEENS5_IJS14_SB_EEEEEEENS4_17SM75_U32x4_LDSM_NENS4_14SM90_TMA_STOREES20_NS4_17SM90_U32x4_STSM_NENS4_39AutoVectorizingCopyWithAssumedAlignmentILi128EEEEEEvvEEEEvNT_6ParamsE,@"STO_CUDA_ENTRY STV_DEFAULT"
_ZN7cutlass13device_kernelINS_4gemm6kernel13GemmUniversalIN4cute5tupleIJiiiiEEENS1_10collective13CollectiveMmaINS1_35MainloopSm100TmaUmmaWarpSpecializedILi4ELi2ELi4ENS5_IJNS4_1CILi1EEESB_SB_EEEEENS5_IJNSA_ILi64EEENSA_ILi128EEESE_EEENS_10tfloat32_tENS5_IJSB_llEEESH_SI_NS4_8TiledMMAINS4_8MMA_AtomIJNS4_17SM100_MMA_TF32_SSISH_SH_fLi64ELi128ELNS4_4UMMA5MajorE1ELSN_1ELNSM_7ScaleInE0ELSO_0EEEEEENS4_6LayoutISC_NS5_IJNSA_ILi0EEESS_SS_EEEEENS5_IJNS4_10UnderscoreESV_SV_EEEEENS4_13SM90_TMA_LOADENS4_14ComposedLayoutINS4_7SwizzleILi2ELi5ELi2EEENS4_18smem_ptr_flag_bitsILi32EEENSR_INS5_IJNSA_ILi32EEENSA_ILi4EEEEEENS5_IJSB_S14_EEEEEEEvNS4_8identityESY_S19_vS1A_EENS_8epilogue10collective18CollectiveEpilogueINS1C_23Sm100TmaWarpSpecializedILi4ELi2ELi16ELb1ELb0EEEJSG_NS5_IJNSR_ISE_SB_EENSR_IS14_SB_EEEEESH_NS5_IJlSB_lEEESH_S1K_NS1C_6fusion15FusionCallbacksIS1G_NS1L_17LinearCombinationISH_fSH_fLNS_15FloatRoundStyleE2EEESG_S1J_JEEENS4_5SM1004TMEM4LOAD26SM100_TMEM_LOAD_16dp128b8xESY_NSZ_INS10_ILi3ELi4ELi3EEES13_NSR_INS5_IJNSA_ILi8EEES14_EEENS5_IJS14_SB_EEEEEEENS4_17SM75_U32x4_LDSM_NENS4_14SM90_TMA_STOREES20_NS4_17SM90_U32x4_STSM_NENS4_39AutoVectorizingCopyWithAssumedAlignmentILi128EEEEEEvvEEEEvNT_6ParamsE:
[----:B------:R-:W1:Y:S01]  /*0000*/  LDC R1, c[0x0][0x37c] ;  /* 0x0000df00ff017b82 */ /* 0x000e620000000800 */
[----:B------:R-:W2:Y:S01]  /*0010*/  S2R R77, SR_TID.X ;  /* 0x00000000004d7919 */ /* 0x000ea20000002100 */
[----:B------:R-:W3:Y:S01]  /*0020*/  LDCU.64 UR4, c[0x0][0x890] ;  /* 0x00011200ff0477ac */ /* 0x000ee20008000a00 */
[----:B------:R-:W-:Y:S02]  /*0030*/  PRMT R64, RZ, 0x7610, R64 ;  /* 0x00007610ff407816 */ /* 0x000fe40000000040 */
[----:B------:R-:W-:Y:S01]  /*0040*/  ELECT P5, URZ, PT ;  /* 0x0000000000ff782f */ /* 0x000fe200038a0000 */
[----:B------:R-:W4:Y:S01]  /*0050*/  LDCU.64 UR46, c[0x0][0x358] ;  /* 0x00006b00ff2e77ac */ /* 0x000f220008000a00 */
[----:B---3--:R-:W-:-:S04]  /*0060*/  UISETP.NE.U32.AND UP0, UPT, UR4, URZ, UPT ;  /* 0x000000ff0400728c */ /* 0x008fc8000bf05070 */
[----:B------:R-:W-:Y:S01]  /*0070*/  UISETP.NE.AND.EX UP0, UPT, UR5, URZ, UPT, UP0 ;  /* 0x000000ff0500728c */ /* 0x000fe2000bf05300 */
[----:B--2---:R-:W-:-:S05]  /*0080*/  SHF.R.U32.HI R69, RZ, 0x5, R77 ;  /* 0x00000005ff457819 */ /* 0x004fca000001164d */
[----:B------:R-:W2:Y:S02]  /*0090*/  SHFL.IDX PT, R0, R69, RZ, 0x1f ;  /* 0x00001fff45007589 */ /* 0x000ea400000e0000 */
[----:B--2---:R-:W-:Y:S01]  /*00a0*/  R2UR UR8, R0 ;  /* 0x00000000000872ca */ /* 0x004fe200000e0000 */
[----:B-1--4-:R-:W-:-:S14]  /*00b0*/  BRA.U UP0, `(.L_x_0) ;  /* 0x00000001002c7547 */ /* 0x012fdc000b800000 */
[----:B------:R-:W1:Y:S02]  /*00c0*/  LDCU.64 UR6, c[0x0][0x888] ;  /* 0x00011100ff0677ac */ /* 0x000e640008000a00 */
[----:B-1----:R-:W-:-:S04]  /*00d0*/  UISETP.NE.U32.AND UP0, UPT, UR6, URZ, UPT ;  /* 0x000000ff0600728c */ /* 0x002fc8000bf05070 */
[----:B------:R-:W-:-:S09]  /*00e0*/  UISETP.NE.AND.EX UP0, UPT, UR7, URZ, UPT, UP0 ;  /* 0x000000ff0700728c */ /* 0x000fd2000bf05300 */
[----:B------:R-:W-:Y:S05]  /*00f0*/  BRA.U !UP0, `(.L_x_1) ;  /* 0x0000000108107547 */ /* 0x000fea000b800000 */
[----:B------:R-:W1:Y:S02]  /*0100*/  LDC.64 R2, c[0x0][0x888] ;  /* 0x00022200ff027b82 */ /* 0x000e640000000a00 */
[----:B-1----:R1:W5:Y:S01]  /*0110*/  LDG.E R35, desc[UR46][R2.64] ;  /* 0x0000002e02237981 */ /* 0x002362000c1e1900 */
[----:B------:R-:W-:Y:S01]  /*0120*/  HFMA2 R64, -RZ, RZ, 0, 5.9604644775390625e-08 ;  /* 0x00000001ff407431 */ /* 0x000fe200000001ff */
[----:B------:R-:W-:Y:S05]  /*0130*/  BRA `(.L_x_0) ;  /* 0x00000000000c7947 */ /* 0x000fea0003800000 */
.L_x_1:
[----:B------:R-:W1:Y:S01]  /*0140*/  LDCU UR6, c[0x0][0x880] ;  /* 0x00011000ff0677ac */ /* 0x000e620008000800 */
[----:B------:R-:W-:Y:S01]  /*0150*/  HFMA2 R64, -RZ, RZ, 0, 5.9604644775390625e-08 ;  /* 0x00000001ff407431 */ /* 0x000fe200000001ff */
[----:B-1----:R-:W-:-:S07]  /*0160*/  MOV R35, UR6 ;  /* 0x0000000600237c02 */ /* 0x002fce0008000f00 */
.L_x_0:
[----:B------:R-:W2:Y:S02]  /*0170*/  LDCU.64 UR6, c[0x0][0x8b0] ;  /* 0x00011600ff0677ac */ /* 0x000ea40008000a00 */
[----:B--2---:R-:W-:-:S04]  /*0180*/  UISETP.NE.U32.AND UP0, UPT, UR6, URZ, UPT ;  /* 0x000000ff0600728c */ /* 0x004fc8000bf05070 */
[----:B------:R-:W-:-:S09]  /*0190*/  UISETP.NE.AND.EX UP0, UPT, UR7, URZ, UPT, UP0 ;  /* 0x000000ff0700728c */ /* 0x000fd2000bf05300 */
[----:B------:R-:W-:Y:S05]  /*01a0*/  BRA.U UP0, `(.L_x_2) ;  /* 0x0000000100247547 */ /* 0x000fea000b800000 */
[----:B------:R-:W2:Y:S02]  /*01b0*/  LDCU.64 UR6, c[0x0][0x8a8] ;  /* 0x00011500ff0677ac */ /* 0x000ea40008000a00 */
[----:B--2---:R-:W-:-:S04]  /*01c0*/  UISETP.NE.U32.AND UP0, UPT, UR6, URZ, UPT ;  /* 0x000000ff0600728c */ /* 0x004fc8000bf05070 */
[----:B------:R-:W-:-:S09]  /*01d0*/  UISETP.NE.AND.EX UP0, UPT, UR7, URZ, UPT, UP0 ;  /* 0x000000ff0700728c */ /* 0x000fd2000bf05300 */
[----:B------:R-:W-:Y:S05]  /*01e0*/  BRA.U !UP0, `(.L_x_3) ;  /* 0x00000001080c7547 */ /* 0x000fea000b800000 */
[----:B-1----:R-:W1:Y:S02]  /*01f0*/  LDC.64 R2, c[0x0][0x8a8] ;  /* 0x00022a00ff027b82 */ /* 0x002e640000000a00 */
[----:B-1----:R2:W5:Y:S01]  /*0200*/  LDG.E R33, desc[UR46][R2.64] ;  /* 0x0000002e02217981 */ /* 0x002562000c1e1900 */
[----:B------:R-:W-:Y:S05]  /*0210*/  BRA `(.L_x_2) ;  /* 0x0000000000087947 */ /* 0x000fea0003800000 */
.L_x_3:
[----:B------:R-:W2:Y:S02]  /*0220*/  LDCU UR6, c[0x0][0x8a0] ;  /* 0x00011400ff0677ac */ /* 0x000ea40008000800 */
[----:B--2---:R-:W-:Y:S02]  /*0230*/  MOV R33, UR6 ;  /* 0x0000000600217c02 */ /* 0x004fe40008000f00 */
.L_x_2:
[----:B------:R-:W-:Y:S01]  /*0240*/  IMAD.U32 R0, RZ, RZ, UR8 ;  /* 0x00000008ff007e24 */ /* 0x000fe2000f8e00ff */
[----:B------:R-:W-:Y:S04]  /*0250*/  BSSY.RECONVERGENT B0, `(.L_x_4) ;  /* 0x000000c000007945 */ /* 0x000fe80003800200 */
[C---:B------:R-:W-:Y:S02]  /*0260*/  ISETP.NE.OR P1, PT, R0.reuse, 0x1, !P5 ;  /* 0x000000010000780c */ /* 0x040fe40006f25670 */
[----:B------:R-:W-:-:S11]  /*0270*/  ISETP.NE.OR P0, PT, R0, 0x3, !P5 ;  /* 0x000000030000780c */ /* 0x000fd60006f05670 */
[----:B------:R-:W-:Y:S05]  /*0280*/  @P1 BRA `(.L_x_5) ;  /* 0x0000000000201947 */ /* 0x000fea0003800000 */
[----:B------:R-:W3:Y:S02]  /*0290*/  LDCU.64 UR6, c[0x0][0x348] ;  /* 0x00006900ff0677ac */ /* 0x000ee40008000a00 */
[----:B---3--:R-:W-:Y:S02]  /*02a0*/  UIADD3 UR10, UP1, UPT, UR6, 0x80, URZ ;  /* 0x00000080060a7890 */ /* 0x008fe4000ff3e0ff */
[----:B------:R-:W-:Y:S02]  /*02b0*/  UIADD3 UR6, UP0, UPT, UR6, 0x180, URZ ;  /* 0x0000018006067890 */ /* 0x000fe4000ff1e0ff */
[----:B------:R-:W-:Y:S02]  /*02c0*/  UIADD3.X UR11, UPT, UPT, URZ, UR7, URZ, UP1, !UPT ;  /* 0x00000007ff0b7290 */ /* 0x000fe40008ffe4ff */
[----:B------:R-:W-:-:S07]  /*02d0*/  UIADD3.X UR7, UPT, UPT, URZ, UR7, URZ, UP0, !UPT ;  /* 0x00000007ff077290 */ /* 0x000fce00087fe4ff */
[----:B------:R3:W-:Y:S02]  /*02e0*/  UTMACCTL.PF [UR10] ;  /* 0x000000000a0079b9 */ /* 0x0007e40008040000 */
[----:B------:R3:W-:Y:S02]  /*02f0*/  UTMACCTL.PF [UR6] ;  /* 0x00000000060079b9 */ /* 0x0007e40008040000 */
[----:B---3--:R-:W-:Y:S01]  /*0300*/  NOP ;  /* 0x0000000000007918 */ /* 0x008fe20000000000 */
.L_x_5:
[----:B------:R-:W-:Y:S05]  /*0310*/  BSYNC.RECONVERGENT B0 ;  /* 0x0000000000007941 */ /* 0x000fea0003800200 */
.L_x_4:
[----:B------:R-:W-:Y:S04]  /*0320*/  BSSY.RECONVERGENT B0, `(.L_x_6) ;  /* 0x000000a000007945 */ /* 0x000fe80003800200 */
        /* <DEDUP_REMOVED lines=9> */
.L_x_7:
[----:B------:R-:W-:Y:S05]  /*03c0*/  BSYNC.RECONVERGENT B0 ;  /* 0x0000000000007941 */ /* 0x000fea0003800200 */
.L_x_6:
[----:B------:R-:W3:Y:S01]  /*03d0*/  LDCU.64 UR6, c[0x0][0x888] ;  /* 0x00011100ff0677ac */ /* 0x000ee20008000a00 */
[----:B------:R-:W-:Y:S02]  /*03e0*/  UISETP.EQ.U32.AND UP1, UPT, UR4, URZ, UPT ;  /* 0x000000ff0400728c */ /* 0x000fe4000bf22070 */
[----:B------:R-:W-:Y:S02]  /*03f0*/  UPLOP3.LUT UP2, UPT, UPT, UPT, UPT, 0x80, 0x8 ;  /* 0x000000000008789c */ /* 0x000fe40003f4f070 */
[----:B---3--:R-:W-:-:S04]  /*0400*/  UISETP.NE.U32.AND UP0, UPT, UR6, URZ, UPT ;  /* 0x000000ff0600728c */ /* 0x008fc8000bf05070 */
[----:B------:R-:W-:-:S04]  /*0410*/  UISETP.NE.AND.EX UP0, UPT, UR7, URZ, UPT, UP0 ;  /* 0x000000ff0700728c */ /* 0x000fc8000bf05300 */
[----:B------:R-:W-:-:S04]  /*0420*/  UISETP.EQ.OR.EX UP3, UPT, UR5, URZ, !UP0, UP1 ;  /* 0x000000ff0500728c */ /* 0x000fc8000c762710 */
[----:B------:R-:W-:-:S05]  /*0430*/  UP2UR UR49, UPR, URZ, 0x8 ;  /* 0x00000008ff317883 */ /* 0x000fca0008000000 */
[----:B------:R-:W-:Y:S07]  /*0440*/  BRA.U !UP3, `(.L_x_8) ;  /* 0x000000010b207547 */ /* 0x000fee000b800000 */
[----:B------:R-:W-:Y:S01]  /*0450*/  UISETP.NE.U32.AND UP2, UPT, UR4, URZ, UPT ;  /* 0x000000ff0400728c */ /* 0x000fe2000bf45070 */
[----:B-----5:R-:W-:Y:S01]  /*0460*/  FSETP.NEU.AND P0, PT, R35, RZ, PT ;  /* 0x000000ff2300720b */ /* 0x020fe20003f0d000 */
[----:B------:R-:W-:Y:S02]  /*0470*/  USEL UR4, URZ, 0xffffffff, UP0 ;  /* 0xffffffffff047887 */ /* 0x000fe40008000000 */
[----:B------:R-:W-:-:S10]  /*0480*/  UISETP.NE.AND.EX UP2, UPT, UR5, URZ, UPT, UP2 ;  /* 0x000000ff0500728c */ /* 0x000fd4000bf45320 */
[----:B------:R-:W-:Y:S01]  /*0490*/  VOTEU.ANY UP1, P0 ;  /* 0x0000000000ff7886 */ /* 0x000fe20000020100 */
[----:B------:R-:W-:-:S04]  /*04a0*/  @!UP2 USEL UR4, URZ, 0xffffffff, UP1 ;  /* 0xffffffffff04a887 */ /* 0x000fc80008800000 */
[----:B------:R-:W-:-:S04]  /*04b0*/  ULOP3.LUT UR4, UR4, 0x1, URZ, 0xc0, !UPT ;  /* 0x0000000104047892 */ /* 0x000fc8000f8ec0ff */
[----:B------:R-:W-:-:S11]  /*04c0*/  UISETP.NE.U32.AND UP2, UPT, UR4, 0x1, UPT ;  /* 0x000000010400788c */ /* 0x000fd6000bf45070 */
.L_x_8:
[----:B-12---:R-:W1:Y:S01]  /*04d0*/  SHFL.IDX PT, R2, R69, RZ, 0x1f ;  /* 0x00001fff45027589 */ /* 0x006e6200000e0000 */
[----:B------:R-:W-:-:S04]  /*04e0*/  UISETP.NE.AND UP1, UPT, UR8, 0x2, UPT ;  /* 0x000000020800788c */ /* 0x000fc8000bf25270 */
[----:B------:R-:W-:Y:S01]  /*04f0*/  USEL UR6, URZ, 0x1, UP1 ;  /* 0x00000001ff067887 */ /* 0x000fe20008800000 */
[----:B-1----:R-:W-:-:S13]  /*0500*/  ISETP.NE.AND P0, PT, R2, RZ, PT ;  /* 0x000000ff0200720c */ /* 0x002fda0003f05270 */
[----:B------:R-:W-:Y:S05]  /*0510*/  @P0 BRA `(.L_x_9) ;  /* 0x0000000000480947 */ /* 0x000fea0003800000 */
[----:B------:R-:W1:Y:S01]  /*0520*/  S2UR UR5, SR_CgaCtaId ;  /* 0x00000000000579c3 */ /* 0x000e620000008800 */
[----:B------:R-:W-:Y:S01]  /*0530*/  UMOV UR7, 0x400 ;  /* 0x0000040000077882 */ /* 0x000fe20000000000 */
[----:B------:R-:W-:Y:S01]  /*0540*/  UMOV UR4, 0x1 ;  /* 0x0000000100047882 */ /* 0x000fe20000000000 */
[----:B------:R-:W-:Y:S01]  /*0550*/  ELECT P0, URZ, PT ;  /* 0x0000000000ff782f */ /* 0x000fe20003800000 */
[----:B------:R-:W-:-:S04]  /*0560*/  UIADD3 UR10, UPT, UPT, -UR4, 0x100000, URZ ;  /* 0x00100000040a7890 */ /* 0x000fc8000fffe1ff */
[----:B------:R-:W-:Y:S02]  /*0570*/  USHF.L.U32 UR11, UR10, 0xb, URZ ;  /* 0x0000000b0a0b7899 */ /* 0x000fe400080006ff */
[----:B------:R-:W-:Y:S02]  /*0580*/  USHF.L.U32 UR10, UR10, 0x1, URZ ;  /* 0x000000010a0a7899 */ /* 0x000fe400080006ff */
[----:B-1----:R-:W-:Y:S01]  /*0590*/  ULEA UR5, UR5, UR7, 0x18 ;  /* 0x0000000705057291 */ /* 0x002fe2000f8ec0ff */
[----:B------:R-:W1:Y:S11]  /*05a0*/  FENCE.VIEW.ASYNC.S ;  /* 0x00000000000073c6 */ /* 0x000e760000000000 */
[----:B-1----:R1:W2:Y:S01]  /*05b0*/  SYNCS.EXCH.64 URZ, [UR5], UR10 ;  /* 0x0000000a05ff75b2 */ /* 0x0022a20008000100 */
[----:B------:R1:W3:Y:S01]  /*05c0*/  SYNCS.EXCH.64 URZ, [UR5+0x20], UR10 ;  /* 0x0000200a05ff75b2 */ /* 0x0002e20008000100 */
[----:B------:R1:W4:Y:S01]  /*05d0*/  SYNCS.EXCH.64 URZ, [UR5+0x8], UR10 ;  /* 0x0000080a05ff75b2 */ /* 0x0003220008000100 */
[----:B------:R1:W1:Y:S01]  /*05e0*/  SYNCS.EXCH.64 URZ, [UR5+0x28], UR10 ;  /* 0x0000280a05ff75b2 */ /* 0x0002620008000100 */
[----:B------:R1:W1:Y:S01]  /*05f0*/  SYNCS.EXCH.64 URZ, [UR5+0x10], UR10 ;  /* 0x0000100a05ff75b2 */ /* 0x0002620008000100 */
[----:B------:R1:W1:Y:S01]  /*0600*/  SYNCS.EXCH.64 URZ, [UR5+0x30], UR10 ;  /* 0x0000300a05ff75b2 */ /* 0x0002620008000100 */
[----:B------:R1:W1:Y:S01]  /*0610*/  SYNCS.EXCH.64 URZ, [UR5+0x18], UR10 ;  /* 0x0000180a05ff75b2 */ /* 0x0002620008000100 */
[----:B------:R1:W1:Y:S01]  /*0620*/  SYNCS.EXCH.64 URZ, [UR5+0x38], UR10 ;  /* 0x0000380a05ff75b2 */ /* 0x0002620008000100 */
[----:B------:R-:W-:Y:S01]  /*0630*/  NOP ;  /* 0x0000000000007918 */ /* 0x000fe20000000000 */
.L_x_9:
[----:B------:R-:W2:Y:S01]  /*0640*/  SHFL.IDX PT, R2, R69, RZ, 0x1f ;  /* 0x00001fff45027589 */ /* 0x000ea200000e0000 */
[----:B------:R-:W-:Y:S01]  /*0650*/  NOP ;  /* 0x0000000000007918 */ /* 0x000fe20000000000 */
[----:B--2---:R-:W-:-:S13]  /*0660*/  ISETP.NE.AND P0, PT, R2, 0x1, PT ;  /* 0x000000010200780c */ /* 0x004fda0003f05270 */
[----:B------:R-:W-:Y:S05]  /*0670*/  @P0 BRA `(.L_x_10) ;  /* 0x0000000000580947 */ /* 0x000fea0003800000 */
[----:B------:R-:W2:Y:S01]  /*0680*/  S2UR UR7, SR_CgaCtaId ;  /* 0x00000000000779c3 */ /* 0x000ea20000008800 */
[----:B------:R-:W-:Y:S01]  /*0690*/  UMOV UR9, 0x400 ;  /* 0x0000040000097882 */ /* 0x000fe20000000000 */
[----:B-1----:R-:W-:Y:S01]  /*06a0*/  UMOV UR5, 0x20 ;  /* 0x0000002000057882 */ /* 0x002fe20000000000 */
[----:B------:R-:W-:Y:S01]  /*06b0*/  UMOV UR4, 0x80 ;  /* 0x0000008000047882 */ /* 0x000fe20000000000 */
[----:B------:R-:W-:-:S04]  /*06c0*/  UIADD3 UR10, UPT, UPT, -UR5, 0x100000, URZ ;  /* 0x00100000050a7890 */ /* 0x000fc8000fffe1ff */
[----:B------:R-:W-:Y:S02]  /*06d0*/  USHF.L.U32 UR11, UR10, 0xb, URZ ;  /* 0x0000000b0a0b7899 */ /* 0x000fe400080006ff */
[----:B------:R-:W-:Y:S02]  /*06e0*/  USHF.L.U32 UR10, UR10, 0x1, URZ ;  /* 0x000000010a0a7899 */ /* 0x000fe400080006ff */
[----:B------:R-:W-:-:S04]  /*06f0*/  UIADD3 UR4, UPT, UPT, -UR4, 0x100000, URZ ;  /* 0x0010000004047890 */ /* 0x000fc8000fffe1ff */
[----:B------:R-:W-:Y:S02]  /*0700*/  USHF.L.U32 UR5, UR4, 0xb, URZ ;  /* 0x0000000b04057899 */ /* 0x000fe400080006ff */
[----:B------:R-:W-:Y:S01]  /*0710*/  USHF.L.U32 UR4, UR4, 0x1, URZ ;  /* 0x0000000104047899 */ /* 0x000fe200080006ff */
[----:B------:R-:W-:Y:S01]  /*0720*/  ELECT P0, URZ, PT ;  /* 0x0000000000ff782f */ /* 0x000fe20003800000 */
[----:B--2---:R-:W-:Y:S01]  /*0730*/  ULEA UR7, UR7, UR9, 0x18 ;  /* 0x0000000907077291 */ /* 0x004fe2000f8ec0ff */
[----:B------:R-:W1:Y:S11]  /*0740*/  FENCE.VIEW.ASYNC.S ;  /* 0x00000000000073c6 */ /* 0x000e760000000000 */
[----:B-1----:R2:W1:Y:S01]  /*0750*/  SYNCS.EXCH.64 URZ, [UR7+0x40], UR10 ;  /* 0x0000400a07ff75b2 */ /* 0x0024620008000100 */
[----:B------:R2:W1:Y:S01]  /*0760*/  SYNCS.EXCH.64 URZ, [UR7+0x60], UR4 ;  /* 0x0000600407ff75b2 */ /* 0x0004620008000100 */
[----:B------:R2:W1:Y:S01]  /*0770*/  SYNCS.EXCH.64 URZ, [UR7+0x48], UR10 ;  /* 0x0000480a07ff75b2 */ /* 0x0004620008000100 */
[----:B------:R2:W1:Y:S01]  /*0780*/  SYNCS.EXCH.64 URZ, [UR7+0x68], UR4 ;  /* 0x0000680407ff75b2 */ /* 0x0004620008000100 */
[----:B------:R2:W1:Y:S01]  /*0790*/  SYNCS.EXCH.64 URZ, [UR7+0x50], UR10 ;  /* 0x0000500a07ff75b2 */ /* 0x0004620008000100 */
[----:B------:R2:W1:Y:S01]  /*07a0*/  SYNCS.EXCH.64 URZ, [UR7+0x70], UR4 ;  /* 0x0000700407ff75b2 */ /* 0x0004620008000100 */
[----:B------:R2:W1:Y:S01]  /*07b0*/  SYNCS.EXCH.64 URZ, [UR7+0x58], UR10 ;  /* 0x0000580a07ff75b2 */ /* 0x0004620008000100 */
[----:B------:R2:W1:Y:S02]  /*07c0*/  SYNCS.EXCH.64 URZ, [UR7+0x78], UR4 ;  /* 0x0000780407ff75b2 */ /* 0x0004640008000100 */
[----:B--2---:R-:W-:Y:S01]  /*07d0*/  NOP ;  /* 0x0000000000007918 */ /* 0x004fe20000000000 */
.L_x_10:
[----:B------:R-:W2:Y:S01]  /*07e0*/  SHFL.IDX PT, R2, R69, RZ, 0x1f ;  /* 0x00001fff45027589 */ /* 0x000ea200000e0000 */
[----:B------:R-:W-:Y:S01]  /*07f0*/  NOP ;  /* 0x0000000000007918 */ /* 0x000fe20000000000 */
[----:B--2---:R-:W-:-:S13]  /*0800*/  ISETP.NE.AND P0, PT, R2, 0x3, PT ;  /* 0x000000030200780c */ /* 0x004fda0003f05270 */
[----:B------:R-:W-:Y:S05]  /*0810*/  @P0 BRA `(.L_x_11) ;  /* 0x0000000000300947 */ /* 0x000fea0003800000 */
[----:B-1----:R-:W1:Y:S01]  /*0820*/  S2UR UR5, SR_CgaCtaId ;  /* 0x00000000000579c3 */ /* 0x002e620000008800 */
        /* <DEDUP_REMOVED lines=8> */
[----:B-1----:R2:W1:Y:S01]  /*08b0*/  SYNCS.EXCH.64 URZ, [UR5+0x80], UR10 ;  /* 0x0000800a05ff75b2 */ /* 0x0024620008000100 */
[----:B------:R2:W1:Y:S02]  /*08c0*/  SYNCS.EXCH.64 URZ, [UR5+0x88], UR10 ;  /* 0x0000880a05ff75b2 */ /* 0x0004640008000100 */
[----:B--2---:R-:W-:Y:S01]  /*08d0*/  NOP ;  /* 0x0000000000007918 */ /* 0x004fe20000000000 */
.L_x_11:
[----:B------:R-:W2:Y:S01]  /*08e0*/  SHFL.IDX PT, R2, R69, RZ, 0x1f ;  /* 0x00001fff45027589 */ /* 0x000ea200000e0000 */
[----:B------:R-:W-:Y:S01]  /*08f0*/  NOP ;  /* 0x0000000000007918 */ /* 0x000fe20000000000 */
[----:B--2---:R-:W-:-:S13]  /*0900*/  ISETP.NE.AND P0, PT, R2, 0x4, PT ;  /* 0x000000040200780c */ /* 0x004fda0003f05270 */
[----:B------:R-:W-:Y:S05]  /*0910*/  @P0 BRA `(.L_x_12) ;  /* 0x00000000004c0947 */ /* 0x000fea0003800000 */
[----:B-1----:R-:W1:Y:S01]  /*0920*/  S2UR UR5, SR_CgaCtaId ;  /* 0x00000000000579c3 */ /* 0x002e620000008800 */
[----:B------:R-:W-:Y:S01]  /*0930*/  UMOV UR9, 0x100 ;  /* 0x0000010000097882 */ /* 0x000fe20000000000 */
[----:B------:R-:W-:Y:S01]  /*0940*/  UMOV UR7, 0x400 ;  /* 0x0000040000077882 */ /* 0x000fe20000000000 */
[----:B------:R-:W-:Y:S01]  /*0950*/  USEL UR9, UR9, 0xe0, UP2 ;  /* 0x000000e009097887 */ /* 0x000fe20009000000 */
[----:B------:R-:W-:Y:S01]  /*0960*/  UMOV UR4, 0x1 ;  /* 0x0000000100047882 */ /* 0x000fe20000000000 */
[----:B------:R-:W-:Y:S01]  /*0970*/  ELECT P0, URZ, PT ;  /* 0x0000000000ff782f */ /* 0x000fe20003800000 */
[----:B------:R-:W-:-:S04]  /*0980*/  UIADD3 UR10, UPT, UPT, -UR4, 0x100000, URZ ;  /* 0x00100000040a7890 */ /* 0x000fc8000fffe1ff */
[----:B------:R-:W-:Y:S02]  /*0990*/  USHF.L.U32 UR11, UR10, 0xb, URZ ;  /* 0x0000000b0a0b7899 */ /* 0x000fe400080006ff */
[----:B------:R-:W-:Y:S02]  /*09a0*/  USHF.L.U32 UR10, UR10, 0x1, URZ ;  /* 0x000000010a0a7899 */ /* 0x000fe400080006ff */
[----:B------:R-:W-:-:S04]  /*09b0*/  UIADD3 UR12, UPT, UPT, -UR9, 0x100000, URZ ;  /* 0x00100000090c7890 */ /* 0x000fc8000fffe1ff */
[----:B------:R-:W-:Y:S02]  /*09c0*/  USHF.L.U32 UR13, UR12, 0xb, URZ ;  /* 0x0000000b0c0d7899 */ /* 0x000fe400080006ff */
[----:B------:R-:W-:Y:S02]  /*09d0*/  USHF.L.U32 UR12, UR12, 0x1, URZ ;  /* 0x000000010c0c7899 */ /* 0x000fe400080006ff */
[----:B-1----:R-:W-:Y:S01]  /*09e0*/  ULEA UR5, UR5, UR7, 0x18 ;  /* 0x0000000705057291 */ /* 0x002fe2000f8ec0ff */
[----:B------:R-:W1:Y:S11]  /*09f0*/  FENCE.VIEW.ASYNC.S ;  /* 0x00000000000073c6 */ /* 0x000e760000000000 */
[----:B-1----:R2:W1:Y:S01]  /*0a00*/  SYNCS.EXCH.64 URZ, [UR5+0x90], UR10 ;  /* 0x0000900a05ff75b2 */ /* 0x0024620008000100 */
[----:B------:R2:W1:Y:S01]  /*0a10*/  SYNCS.EXCH.64 URZ, [UR5+0xa0], UR12 ;  /* 0x0000a00c05ff75b2 */ /* 0x0004620008000100 */
[----:B------:R2:W1:Y:S01]  /*0a20*/  SYNCS.EXCH.64 URZ, [UR5+0x98], UR10 ;  /* 0x0000980a05ff75b2 */ /* 0x0004620008000100 */
[----:B------:R2:W1:Y:S02]  /*0a30*/  SYNCS.EXCH.64 URZ, [UR5+0xa8], UR12 ;  /* 0x0000a80c05ff75b2 */ /* 0x0004640008000100 */
[----:B--2---:R-:W-:Y:S01]  /*0a40*/  NOP ;  /* 0x0000000000007918 */ /* 0x004fe20000000000 */
.L_x_12:
        /* <DEDUP_REMOVED lines=26> */
.L_x_13:
        /* <DEDUP_REMOVED lines=18> */
.L_x_14:
[----:B-1----:R-:W1:Y:S01]  /*0d10*/  S2UR UR5, SR_CTAID.X ;  /* 0x00000000000579c3 */ /* 0x002e620000002500 */
[----:B------:R-:W-:-:S05]  /*0d20*/  CS2R.32 R63, SR_CgaSize ;  /* 0x00000000003f7805 */ /* 0x000fca0000008a00 */
[----:B------:R-:W-:-:S05]  /*0d30*/  IMAD R63, R63, -0xa0, RZ ;  /* 0xffffff603f3f7824 */ /* 0x000fca00078e02ff */
[----:B------:R-:W-:-:S14]  /*0d40*/  R2UR UR9, R63 ;  /* 0x000000003f0972ca */ /* 0x000fdc00000e0000 */
[----:B------:R-:W2:Y:S01]  /*0d50*/  LDCU UR9, c[0x0][UR9+0x2b0] ;  /* 0x00005600090977ac */ /* 0x000ea20008000800 */
[----:B------:R-:W-:Y:S01]  /*0d60*/  NOP ;  /* 0x0000000000007918 */ /* 0x000fe20000000000 */
[----:B------:R-:W-:-:S05]  /*0d70*/  CS2R.32 R63, SR_CgaSize ;  /* 0x00000000003f7805 */ /* 0x000fca0000008a00 */
[----:B------:R-:W-:-:S05]  /*0d80*/  IMAD R63, R63, -0xa0, RZ ;  /* 0xffffff603f3f7824 */ /* 0x000fca00078e02ff */
[----:B------:R-:W-:-:S14]  /*0d90*/  R2UR UR7, R63 ;  /* 0x000000003f0772ca */ /* 0x000fdc00000e0000 */
[----:B------:R-:W3:Y:S01]  /*0da0*/  LDCU UR7, c[0x0][UR7+0x2b4] ;  /* 0x00005680070777ac */ /* 0x000ee20008000800 */
[----:B------:R-:W4:Y:S08]  /*0db0*/  S2UR UR4, SR_CTAID.Y ;  /* 0x00000000000479c3 */ /* 0x000f300000002600 */
[----:B------:R-:W3:Y:S01]  /*0dc0*/  LDC R10, c[0x0][0xb24] ;  /* 0x0002c900ff0a7b82 */ /* 0x000ee20000000800 */
[----:B-1----:R-:W-:-:S02]  /*0dd0*/  I2FP.F32.U32 R63, UR5 ;  /* 0x00000005003f7c45 */ /* 0x002fc40008201000 */
[----:B------:R-:W-:-:S05]  /*0de0*/  CS2R.32 R3, SR_CgaSize ;  /* 0x0000000000037805 */ /* 0x000fca0000008a00 */
[----:B------:R-:W-:-:S06]  /*0df0*/  IMAD R3, R3, -0xa0, RZ ;  /* 0xffffff6003037824 */ /* 0x000fcc00078e02ff */
[----:B------:R-:W1:Y:S01]  /*0e00*/  LDC R3, c[0x0][R3+0x2a0] ;  /* 0x0000a80003037b82 */ /* 0x000e620000000800 */
[----:B------:R-:W-:Y:S01]  /*0e10*/  MOV R15, UR5 ;  /* 0x00000005000f7c02 */ /* 0x000fe20008000f00 */
[----:B--2---:R-:W-:Y:S01]  /*0e20*/  FMUL R63, R63, UR9 ;  /* 0x000000093f3f7c20 */ /* 0x004fe20008400000 */
[----:B----4-:R-:W-:Y:S02]  /*0e30*/  I2FP.F32.U32 R62, UR4 ;  /* 0x00000004003e7c45 */ /* 0x010fe40008201000 */
[----:B------:R-:W-:-:S05]  /*0e40*/  CS2R.32 R2, SR_CgaSize ;  /* 0x0000000000027805 */ /* 0x000fca0000008a00 */
[----:B------:R-:W-:-:S06]  /*0e50*/  IMAD R2, R2, -0xa0, RZ ;  /* 0xffffff6002027824 */ /* 0x000fcc00078e02ff */
[----:B------:R-:W2:Y:S01]  /*0e60*/  LDC R2, c[0x0][R2+0x2a4] ;  /* 0x0000a90002027b82 */ /* 0x000ea20000000800 */
[----:B------:R-:W-:Y:S01]  /*0e70*/  MOV R14, UR4 ;  /* 0x00000004000e7c02 */ /* 0x000fe20008000f00 */
[----:B------:R-:W4:Y:S01]  /*0e80*/  F2I.U32.TRUNC.NTZ R63, R63 ;  /* 0x0000003f003f7305 */ /* 0x000f22000020f000 */
[----:B---3--:R-:W-:-:S05]  /*0e90*/  FMUL R62, R62, UR7 ;  /* 0x000000073e3e7c20 */ /* 0x008fca0008400000 */
[----:B------:R-:W-:Y:S01]  /*0ea0*/  BAR.SYNC.DEFER_BLOCKING 0x0 ;  /* 0x0000000000007b1d */ /* 0x000fe20000010000 */
[----:B------:R-:W-:-:S05]  /*0eb0*/  ISETP.GE.AND P0, PT, R10, 0x1, PT ;  /* 0x000000010a00780c */ /* 0x000fca0003f06270 */
[----:B------:R-:W3:Y:S02]  /*0ec0*/  F2I.U32.TRUNC.NTZ R62, R62 ;  /* 0x0000003e003e7305 */ /* 0x000ee4000020f000 */
[----:B------:R-:W2:Y:S01]  /*0ed0*/  S2UR UR52, SR_CTAID.Z ;  /* 0x00000000003479c3 */ /* 0x000ea20000002700 */
[----:B----4-:R-:W-:-:S05]  /*0ee0*/  IADD3 R63, PT, PT, -R63, RZ, RZ ;  /* 0x000000ff3f3f7210 */ /* 0x010fca0007ffe1ff */
[----:B-1----:R-:W-:Y:S01]  /*0ef0*/  IMAD R63, R3, R63, UR5 ;  /* 0x00000005033f7e24 */ /* 0x002fe2000f8e023f */
[----:B---3--:R-:W-:-:S05]  /*0f00*/  IADD3 R62, PT, PT, -R62, RZ, RZ ;  /* 0x000000ff3e3e7210 */ /* 0x008fca0007ffe1ff */
[----:B--2---:R-:W-:Y:S01]  /*0f10*/  IMAD R62, R2, R62, UR4 ;  /* 0x00000004023e7e24 */ /* 0x004fe2000f8e023e */
[----:B------:R-:W-:Y:S06]  /*0f20*/  @!P0 BRA `(.L_x_15) ;  /* 0x0000000000b88947 */ /* 0x000fec0003800000 */
[----:B------:R-:W1:Y:S01]  /*0f30*/  LDC.64 R4, c[0x0][0xb18] ;  /* 0x0002c600ff047b82 */ /* 0x000e620000000a00 */
[----:B------:R-:W-:-:S07]  /*0f40*/  ISETP.NE.AND P0, PT, R10, 0x1, PT ;  /* 0x000000010a00780c */ /* 0x000fce0003f05270 */
[----:B------:R-:W2:Y:S08]  /*0f50*/  LDC R9, c[0x0][0xb0c] ;  /* 0x0002c300ff097b82 */ /* 0x000eb00000000800 */
[----:B------:R-:W3:Y:S08]  /*0f60*/  LDC R12, c[0x0][0x370] ;  /* 0x0000dc00ff0c7b82 */ /* 0x000ef00000000800 */
[----:B------:R-:W4:Y:S01]  /*0f70*/  LDC R11, c[0x0][0x374] ;  /* 0x0000dd00ff0b7b82 */ /* 0x000f220000000800 */
[----:B-1----:R-:W-:-:S07]  /*0f80*/  ISETP.NE.AND P1, PT, R4, 0x1, PT ;  /* 0x000000010400780c */ /* 0x002fce0003f25270 */
[----:B------:R-:W3:Y:S01]  /*0f90*/  LDC.64 R6, c[0x0][0xb10] ;  /* 0x0002c400ff067b82 */ /* 0x000ee20000000a00 */
[----:B--2---:R-:W-:-:S07]  /*0fa0*/  ISETP.NE.AND P2, PT, R9, 0x1, PT ;  /* 0x000000010900780c */ /* 0x004fce0003f45270 */
[----:B------:R-:W1:Y:S08]  /*0fb0*/  LDC R8, c[0x0][0xb20] ;  /* 0x0002c800ff087b82 */ /* 0x000e700000000800 */
[----:B------:R-:W2:Y:S01]  /*0fc0*/  LDC.64 R2, c[0x0][0xb28] ;  /* 0x0002ca00ff027b82 */ /* 0x000ea20000000a00 */
[----:B----4-:R-:W-:-:S04]  /*0fd0*/  IMAD.HI.U32 R13, R11, R5, RZ ;  /* 0x000000050b0d7227 */ /* 0x010fc800078e00ff */
[----:B------:R-:W-:-:S04]  /*0fe0*/  IMAD.HI.U32 R5, R14, R5, RZ ;  /* 0x000000050e057227 */ /* 0x000fc800078e00ff */
[----:B---3--:R-:W-:-:S05]  /*0ff0*/  IMAD.HI.U32 R16, R12, R6, RZ ;  /* 0x000000060c107227 */ /* 0x008fca00078e00ff */
[-C--:B------:R-:W-:Y:S01]  /*1000*/  @P2 SHF.R.U32.HI R12, RZ, R7.reuse, R16 ;  /* 0x00000007ff0c2219 */ /* 0x080fe20000011610 */
[----:B------:R-:W-:Y:S01]  /*1010*/  IMAD.HI.U32 R16, R15, R6, RZ ;  /* 0x000000060f107227 */ /* 0x000fe200078e00ff */
[-C--:B-1----:R-:W-:Y:S02]  /*1020*/  @P1 SHF.R.U32.HI R11, RZ, R8.reuse, R13 ;  /* 0x00000008ff0b1219 */ /* 0x082fe4000001160d */
[----:B------:R-:W-:Y:S02]  /*1030*/  SHF.R.U32.HI R5, RZ, R8, R5 ;  /* 0x00000008ff057219 */ /* 0x000fe40000011605 */
[----:B------:R-:W-:Y:S02]  /*1040*/  SHF.R.U32.HI R16, RZ, R7, R16 ;  /* 0x00000007ff107219 */ /* 0x000fe40000011610 */
[----:B------:R-:W-:Y:S01]  /*1050*/  SEL R5, R14, R5, !P1 ;  /* 0x000000050e057207 */ /* 0x000fe20004800000 */
[----:B--2---:R-:W-:Y:S01]  /*1060*/  IMAD.HI.U32 R13, R11, R2, RZ ;  /* 0x000000020b0d7227 */ /* 0x004fe200078e00ff */
[----:B------:R-:W-:-:S03]  /*1070*/  SEL R16, R15, R16, !P2 ;  /* 0x000000100f107207 */ /* 0x000fc60005000000 */
[----:B------:R-:W-:Y:S01]  /*1080*/  IMAD.HI.U32 R6, R12, R2, RZ ;  /* 0x000000020c067227 */ /* 0x000fe200078e00ff */
[----:B------:R-:W-:-:S04]  /*1090*/  @P0 SHF.R.U32.HI R11, RZ, R3, R13 ;  /* 0x00000003ff0b0219 */ /* 0x000fc8000001160d */
[----:B------:R-:W-:Y:S01]  /*10a0*/  @P0 SHF.R.U32.HI R12, RZ, R3, R6 ;  /* 0x00000003ff0c0219 */ /* 0x000fe20000011606 */
[----:B------:R-:W-:-:S04]  /*10b0*/  IMAD R11, R11, R10, RZ ;  /* 0x0000000a0b0b7224 */ /* 0x000fc800078e02ff */
[----:B------:R-:W-:Y:S01]  /*10c0*/  IMAD R6, R12, R10, RZ ;  /* 0x0000000a0c067224 */ /* 0x000fe200078e02ff */
[----:B------:R-:W-:-:S04]  /*10d0*/  ISETP.GE.AND P1, PT, R5, R11, PT ;  /* 0x0000000b0500720c */ /* 0x000fc80003f26270 */
[----:B------:R-:W-:Y:S01]  /*10e0*/  ISETP.GE.OR P1, PT, R16, R6, P1 ;  /* 0x000000061000720c */ /* 0x000fe20000f26670 */
[----:B------:R-:W-:-:S05]  /*10f0*/  IMAD.HI.U32 R6, R5, R2, RZ ;  /* 0x0000000205067227 */ /* 0x000fca00078e00ff */
[----:B------:R-:W-:-:S04]  /*1100*/  SHF.R.U32.HI R6, RZ, R3, R6 ;  /* 0x00000003ff067219 */ /* 0x000fc80000011606 */
[----:B------:R-:W-:-:S03]  /*1110*/  SEL R6, R5, R6, !P0 ;  /* 0x0000000605067207 */ /* 0x000fc60004000000 */
[----:B------:R-:W-:Y:S01]  /*1120*/  @!P1 IMAD.HI.U32 R7, R16, R2, RZ ;  /* 0x0000000210079227 */ /* 0x000fe200078e00ff */
[----:B------:R-:W-:-:S04]  /*1130*/  IADD3 R2, PT, PT, -R6, RZ, RZ ;  /* 0x000000ff06027210 */ /* 0x000fc80007ffe1ff */
[----:B------:R-:W-:Y:S01]  /*1140*/  @!P1 SHF.R.U32.HI R3, RZ, R3, R7 ;  /* 0x00000003ff039219 */ /* 0x000fe20000011607 */
[----:B------:R-:W-:Y:S01]  /*1150*/  IMAD R2, R10, R2, R5 ;  /* 0x000000020a027224 */ /* 0x000fe200078e0205 */
[----:B------:R-:W-:Y:S02]  /*1160*/  IADD3 R7, PT, PT, -R5, RZ, RZ ;  /* 0x000000ff05077210 */ /* 0x000fe40007ffe1ff */
[----:B------:R-:W-:-:S03]  /*1170*/  @!P1 SEL R3, R16, R3, !P0 ;  /* 0x0000000310039207 */ /* 0x000fc60004000000 */
[----:B------:R-:W-:Y:S02]  /*1180*/  IMAD R7, R4, R7, R14 ;  /* 0x0000000704077224 */ /* 0x000fe400078e020e */
[--C-:B------:R-:W-:Y:S02]  /*1190*/  @!P1 IMAD.IADD R6, R6, 0x1, -R3.reuse ;  /* 0x0000000106069824 */ /* 0x100fe400078e0a03 */
[----:B------:R-:W-:Y:S01]  /*11a0*/  @!P1 IMAD R3, R2, R12, R3 ;  /* 0x0000000c02039224 */ /* 0x000fe200078e0203 */
[----:B------:R-:W-:Y:S01]  /*11b0*/  IADD3 R2, PT, PT, -R16, RZ, RZ ;  /* 0x000000ff10027210 */ /* 0x000fe20007ffe1ff */
[----:B------:R-:W-:Y:S02]  /*11c0*/  @!P1 IMAD R5, R6, R10, R16 ;  /* 0x0000000a06059224 */ /* 0x000fe400078e0210 */
[----:B------:R-:W-:Y:S02]  /*11d0*/  @!P1 IMAD.MOV.U32 R16, RZ, RZ, R3 ;  /* 0x000000ffff109224 */ /* 0x000fe400078e0003 */
[----:B------:R-:W-:-:S02]  /*11e0*/  IMAD R2, R9, R2, R15 ;  /* 0x0000000209027224 */ /* 0x000fc400078e020f */
[----:B------:R-:W-:Y:S02]  /*11f0*/  IMAD R14, R5, R4, R7 ;  /* 0x00000004050e7224 */ /* 0x000fe400078e0207 */
[----:B------:R-:W-:Y:S02]  /*1200*/  IMAD R15, R16, R9, R2 ;  /* 0x00000009100f7224 */ /* 0x000fe400078e0202 */
.L_x_15:
[----:B------:R-:W1:Y:S01]  /*1210*/  LDCU UR4, c[0x0][0xb30] ;  /* 0x00016600ff0477ac */ /* 0x000e620008000800 */
[----:B------:R-:W2:Y:S08]  /*1220*/  S2UR UR37, SR_CgaCtaId ;  /* 0x00000000002579c3 */ /* 0x000eb00000008800 */
[----:B------:R-:W3:Y:S01]  /*1230*/  LDC R26, c[0x0][0xb24] ;  /* 0x0002c900ff1a7b82 */ /* 0x000ee20000000800 */
[----:B-1----:R-:W-:-:S09]  /*1240*/  UISETP.NE.AND UP1, UPT, UR4, 0x1, UPT ;  /* 0x000000010400788c */ /* 0x002fd2000bf25270 */
[----:B--2---:R-:W-:Y:S05]  /*1250*/  BRA.U UP1, `(.L_x_16) ;  /* 0x0000000101407547 */ /* 0x004fea000b800000 */
[----:B------:R-:W1:Y:S08]  /*1260*/  LDC.64 R4, c[0x0][0xb10] ;  /* 0x0002c400ff047b82 */ /* 0x000e700000000a00 */
[----:B------:R-:W2:Y:S08]  /*1270*/  LDC.64 R2, c[0x0][0xb18] ;  /* 0x0002c600ff027b82 */ /* 0x000eb00000000a00 */
[----:B------:R-:W4:Y:S08]  /*1280*/  LDC R6, c[0x0][0xb20] ;  /* 0x0002c800ff067b82 */ /* 0x000f300000000800 */
[----:B------:R-:W3:Y:S01]  /*1290*/  LDC R7, c[0x0][0xb0c] ;  /* 0x0002c300ff077b82 */ /* 0x000ee20000000800 */
[----:B-1----:R-:W-:-:S05]  /*12a0*/  IMAD.HI.U32 R4, R15, R4, RZ ;  /* 0x000000040f047227 */ /* 0x002fca00078e00ff */
[----:B------:R-:W-:Y:S01]  /*12b0*/  SHF.R.U32.HI R4, RZ, R5, R4 ;  /* 0x00000005ff047219 */ /* 0x000fe20000011604 */
[----:B--2---:R-:W-:Y:S01]  /*12c0*/  IMAD.HI.U32 R3, R14, R3, RZ ;  /* 0x000000030e037227 */ /* 0x004fe200078e00ff */
[----:B------:R-:W-:-:S04]  /*12d0*/  ISETP.NE.AND P0, PT, R2, 0x1, PT ;  /* 0x000000010200780c */ /* 0x000fc80003f05270 */
[----:B----4-:R-:W-:-:S04]  /*12e0*/  SHF.R.U32.HI R3, RZ, R6, R3 ;  /* 0x00000006ff037219 */ /* 0x010fc80000011603 */
[----:B------:R-:W-:Y:S02]  /*12f0*/  SEL R3, R14, R3, !P0 ;  /* 0x000000030e037207 */ /* 0x000fe40004000000 */
[----:B---3--:R-:W-:-:S04]  /*1300*/  ISETP.NE.AND P1, PT, R7, 0x1, PT ;  /* 0x000000010700780c */ /* 0x008fc80003f25270 */
[----:B------:R-:W-:-:S05]  /*1310*/  SEL R4, R15, R4, !P1 ;  /* 0x000000040f047207 */ /* 0x000fca0004800000 */
[----:B------:R-:W-:Y:S02]  /*1320*/  IMAD.IADD R5, R3, 0x1, -R4 ;  /* 0x0000000103057824 */ /* 0x000fe400078e0a04 */
[----:B------:R-:W-:Y:S02]  /*1330*/  IMAD.IADD R3, R4, 0x1, -R3 ;  /* 0x0000000104037824 */ /* 0x000fe400078e0a03 */
[----:B------:R-:W-:Y:S02]  /*1340*/  IMAD R15, R5, R7, R15 ;  /* 0x00000007050f7224 */ /* 0x000fe400078e020f */
[----:B------:R-:W-:-:S07]  /*1350*/  IMAD R14, R3, R2, R14 ;  /* 0x00000002030e7224 */ /* 0x000fce00078e020e */
.L_x_16:
[----:B------:R-:W-:Y:S01]  /*1360*/  BAR.SYNC.DEFER_BLOCKING 0x0 ;  /* 0x0000000000007b1d */ /* 0x000fe20000010000 */
[----:B------:R-:W-:Y:S01]  /*1370*/  UISETP.NE.AND UP1, UPT, UR8, 0x2, UPT ;  /* 0x000000020800788c */ /* 0x000fe2000bf25270 */
[----:B------:R-:W-:Y:S02]  /*1380*/  ISETP.NE.OR P5, PT, R0, 0x2, !P5 ;  /* 0x000000020000780c */ /* 0x000fe40006fa5670 */
[----:B------:R-:W-:-:S06]  /*1390*/  LOP3.LUT R2, R77, 0x1f, RZ, 0xc0, !PT ;  /* 0x0000001f4d027812 */ /* 0x000fcc00078ec0ff */
[----:B------:R-:W-:Y:S05]  /*13a0*/  BRA.U UP1, `(.L_x_17) ;  /* 0x00000015013c7547 */ /* 0x000fea000b800000 */
[----:B------:R-:W1:Y:S01]  /*13b0*/  LDCU UR13, c[0x0][0x38c] ;  /* 0x00007180ff0d77ac */ /* 0x000e620008000800 */
[----:B------:R-:W2:Y:S01]  /*13c0*/  LDC R8, c[0x0][0x370] ;  /* 0x0000dc00ff087b82 */ /* 0x000ea20000000800 */
[----:B------:R-:W-:Y:S01]  /*13d0*/  PLOP3.LUT P1, PT, PT, PT, UP2, 0x80, 0x8 ;  /* 0x000000000008781c */ /* 0x000fe20003f2f028 */
[----:B------:R-:W-:Y:S01]  /*13e0*/  IMAD.MOV.U32 R17, RZ, RZ, 0x1 ;  /* 0x00000001ff117424 */ /* 0x000fe200078e00ff */
[----:B------:R-:W-:Y:S01]  /*13f0*/  ISETP.EQ.OR P4, PT, R2, RZ, P5 ;  /* 0x000000ff0200720c */ /* 0x000fe20002f82670 */
[----:B------:R-:W-:Y:S01]  /*1400*/  IMAD.MOV.U32 R16, RZ, RZ, RZ ;  /* 0x000000ffff107224 */ /* 0x000fe200078e00ff */
[----:B------:R-:W-:Y:S02]  /*1410*/  PLOP3.LUT P1, PT, P1, PT, PT, 0x8, 0x80 ;  /* 0x000000000080781c */ /* 0x000fe40000f2e170 */
[----:B------:R-:W-:Y:S01]  /*1420*/  CS2R R12, SRZ ;  /* 0x00000000000c7805 */ /* 0x000fe2000001ff00 */
[----:B------:R-:W-:Y:S01]  /*1430*/  IMAD.MOV.U32 R11, RZ, RZ, 0x1 ;  /* 0x00000001ff0b7424 */ /* 0x000fe200078e00ff */
[----:B------:R-:W4:Y:S01]  /*1440*/  LDC R0, c[0x0][0x374] ;  /* 0x0000dd00ff007b82 */ /* 0x000f220000000800 */
[----:B------:R-:W2:Y:S01]  /*1450*/  LDCU.64 UR22, c[0x0][0x348] ;  /* 0x00006900ff1677ac */ /* 0x000ea20008000a00 */
[----:B------:R-:W-:Y:S01]  /*1460*/  UMOV UR6, URZ ;  /* 0x000000ff00067c82 */ /* 0x000fe20008000000 */
[----:B-1----:R-:W-:-:S04]  /*1470*/  UIADD3 UR5, UPT, UPT, UR13, 0x3f, URZ ;  /* 0x0000003f0d057890 */ /* 0x002fc8000fffe0ff */
[----:B------:R-:W-:-:S04]  /*1480*/  USHF.R.S32.HI UR4, URZ, 0x1f, UR5 ;  /* 0x0000001fff047899 */ /* 0x000fc80008011405 */
[----:B------:R-:W-:-:S04]  /*1490*/  ULEA.HI UR4, UR4, UR5, URZ, 0x6 ;  /* 0x0000000504047291 */ /* 0x000fc8000f8f30ff */
[----:B------:R-:W-:Y:S02]  /*14a0*/  USHF.R.S32.HI UR15, URZ, 0x6, UR4 ;  /* 0x00000006ff0f7899 */ /* 0x000fe40008011404 */
[----:B------:R-:W-:Y:S02]  /*14b0*/  UIADD3 UR4, UPT, UPT, UR13, -0x1, URZ ;  /* 0xffffffff0d047890 */ /* 0x000fe4000fffe0ff */
[----:B------:R-:W-:Y:S02]  /*14c0*/  UISETP.LT.U32.AND UP0, UPT, UR15, 0x4, UPT ;  /* 0x000000040f00788c */ /* 0x000fe4000bf01070 */
[----:B------:R-:W-:Y:S02]  /*14d0*/  UISETP.GE.U32.AND UP1, UPT, UR4, -0x7f, UPT ;  /* 0xffffff810400788c */ /* 0x000fe4000bf26070 */
[----:B------:R-:W-:Y:S02]  /*14e0*/  USEL UR14, UR15, 0x4, UP0 ;  /* 0x000000040f0e7887 */ /* 0x000fe40008000000 */
[----:B------:R-:W-:-:S02]  /*14f0*/  UIADD3 UR13, UPT, UPT, UR13, 0x7e, URZ ;  /* 0x0000007e0d0d7890 */ /* 0x000fc4000fffe0ff */
[----:B------:R-:W-:Y:S02]  /*1500*/  UIADD3 UR5, UPT, UPT, UR14, -0x1, URZ ;  /* 0xffffffff0e057890 */ /* 0x000fe4000fffe0ff */
[----:B------:R-:W-:-:S03]  /*1510*/  UIADD3 UR7, UPT, UPT, UR15, -UR14, URZ ;  /* 0x8000000e0f077290 */ /* 0x000fc6000fffe0ff */
[----:B------:R-:W-:-:S04]  /*1520*/  @UP1 UIADD3 UR5, UPT, UPT, UR14, URZ, URZ ;  /* 0x000000ff0e051290 */ /* 0x000fc8000fffe0ff */
[----:B--2---:R-:W-:-:S12]  /*1530*/  UIADD3 UR5, UPT, UPT, UR5, 0x1, URZ ;  /* 0x0000000105057890 */ /* 0x004fd8000fffe0ff */
.L_x_39:
[----:B------:R-:W-:Y:S01]  /*1540*/  UISETP.NE.AND UP0, UPT, UR37, URZ, UPT ;  /* 0x000000ff2500728c */ /* 0x000fe2000bf05270 */
[----:B------:R-:W1:Y:S08]  /*1550*/  S2UR UR37, SR_CgaCtaId ;  /* 0x00000000002579c3 */ /* 0x000e700000008800 */
[----:B------:R-:W-:Y:S05]  /*1560*/  BRA.U UP0, `(.L_x_18) ;  /* 0x0000000100347547 */ /* 0x000fea000b800000 */
[----:B------:R-:W2:Y:S01]  /*1570*/  S2R R2, SR_CgaCtaId ;  /* 0x0000000000027919 */ /* 0x000ea20000008800 */
[----:B------:R-:W-:-:S04]  /*1580*/  MOV R3, 0x400 ;  /* 0x0000040000037802 */ /* 0x000fc80000000f00 */
[----:B--2---:R-:W-:Y:S02]  /*1590*/  LEA R2, R2, R3, 0x18 ;  /* 0x0000000302027211 */ /* 0x004fe400078ec0ff */
[----:B------:R-:W-:-:S03]  /*15a0*/  SHF.L.U32 R3, R11, 0x1f, RZ ;  /* 0x0000001f0b037819 */ /* 0x000fc600000006ff */
[----:B------:R-:W-:-:S04]  /*15b0*/  IMAD R2, R12, 0x8, R2 ;  /* 0x000000080c027824 */ /* 0x000fc800078e0202 */
[----:B------:R-:W2:Y:S02]  /*15c0*/  SYNCS.PHASECHK.TRANS64.TRYWAIT P0, [R2+URZ+0x100], R3 ;  /* 0x00010003020075a7 */ /* 0x000ea400080011ff */
[----:B--2---:R-:W-:Y:S05]  /*15d0*/  @!P0 BRA `(.L_x_19) ;  /* 0x0000007000748947 */ /* 0x004fea0003800000 */
.L_x_135:
[----:B------:R-:W-:Y:S01]  /*15e0*/  VIADD R12, R12, 0x1 ;  /* 0x000000010c0c7836 */ /* 0x000fe20000000000 */
[----:B------:R2:W-:Y:S04]  /*15f0*/  SYNCS.ARRIVE.TRANS64.A1T0 RZ, [R2+URZ+0xf0], RZ ;  /* 0x0000f0ff02ff79a7 */ /* 0x0005e800081000ff */
[----:B------:R-:W-:-:S04]  /*1600*/  ISETP.NE.AND P0, PT, R12, 0x2, PT ;  /* 0x000000020c00780c */ /* 0x000fc80003f05270 */
[----:B------:R-:W-:Y:S02]  /*1610*/  SEL R12, R12, RZ, P0 ;  /* 0x000000ff0c0c7207 */ /* 0x000fe40000000000 */
[----:B--2---:R-:W-:-:S04]  /*1620*/  SEL R2, RZ, 0x1, P0 ;  /* 0x00000001ff027807 */ /* 0x004fc80000000000 */
[----:B------:R-:W-:-:S07]  /*1630*/  LOP3.LUT R11, R11, R2, RZ, 0x3c, !PT ;  /* 0x000000020b0b7212 */ /* 0x000fce00078e3cff */
.L_x_18:
[----:B------:R-:W-:Y:S01]  /*1640*/  UMOV UR4, 0x400 ;  /* 0x0000040000047882 */ /* 0x000fe20000000000 */
[----:B------:R-:W-:Y:S01]  /*1650*/  SHF.L.U32 R2, R17, 0x1f, RZ ;  /* 0x0000001f11027819 */ /* 0x000fe200000006ff */
[----:B-1----:R-:W-:Y:S01]  /*1660*/  ULEA UR4, UR37, UR4, 0x18 ;  /* 0x0000000425047291 */ /* 0x002fe2000f8ec0ff */
[----:B------:R-:W-:Y:S01]  /*1670*/  R2UR UR50, R15 ;  /* 0x000000000f3272ca */ /* 0x000fe200000e0000 */
[----:B------:R-:W-:Y:S01]  /*1680*/  UISETP.GE.U32.AND UP0, UPT, UR13, 0x7f, UPT ;  /* 0x0000007f0d00788c */ /* 0x000fe2000bf06070 */
[----:B------:R-:W-:Y:S01]  /*1690*/  R2UR UR34, R14 ;  /* 0x000000000e2272ca */ /* 0x000fe200000e0000 */
[----:B------:R-:W-:Y:S01]  /*16a0*/  ULEA UR8, UR6, UR4, 0x3 ;  /* 0x0000000406087291 */ /* 0x000fe2000f8e18ff */
[----:B------:R-:W-:-:S08]  /*16b0*/  UMOV UR21, URZ ;  /* 0x000000ff00157c82 */ /* 0x000fd00008000000 */
[----:B------:R1:W2:Y:S01]  /*16c0*/  SYNCS.PHASECHK.TRANS64.TRYWAIT P2, [UR8+0x20], R2 ;  /* 0x00002002ff0075a7 */ /* 0x0002a20008041108 */
[----:B------:R-:W-:Y:S02]  /*16d0*/  USHF.L.U32 UR50, UR50, 0x6, URZ ;  /* 0x0000000632327899 */ /* 0x000fe400080006ff */
[----:B------:R-:W-:Y:S01]  /*16e0*/  USHF.L.U32 UR34, UR34, 0x7, URZ ;  /* 0x0000000722227899 */ /* 0x000fe200080006ff */
[----:B------:R-:W-:Y:S11]  /*16f0*/  BRA.U !UP0, `(.L_x_20) ;  /* 0x00000005081c7547 */ /* 0x000ff6000b800000 */
[----:B------:R-:W-:Y:S02]  /*1700*/  UIADD3 UR42, UPT, UPT, UR50, 0x20, URZ ;  /* 0x00000020322a7890 */ /* 0x000fe4000fffe0ff */
[----:B------:R-:W-:Y:S02]  /*1710*/  UIADD3 UR26, UPT, UPT, UR34, 0x20, URZ ;  /* 0x00000020221a7890 */ /* 0x000fe4000fffe0ff */
[----:B------:R-:W-:Y:S02]  /*1720*/  UIADD3 UR18, UPT, UPT, UR34, 0x40, URZ ;  /* 0x0000004022127890 */ /* 0x000fe4000fffe0ff */
[----:B------:R-:W-:Y:S01]  /*1730*/  UIADD3 UR10, UPT, UPT, UR34, 0x60, URZ ;  /* 0x00000060220a7890 */ /* 0x000fe2000fffe0ff */
[----:B------:R-:W-:Y:S01]  /*1740*/  UMOV UR30, URZ ;  /* 0x000000ff001e7c82 */ /* 0x000fe20008000000 */
[----:B------:R-:W-:-:S10]  /*1750*/  UMOV UR29, UR6 ;  /* 0x00000006001d7c82 */ /* 0x000fd40008000000 */
.L_x_27:
[----:B------:R-:W-:Y:S01]  /*1760*/  ULEA UR49, UR29, UR4, 0x3 ;  /* 0x000000041d317291 */ /* 0x000fe2000f8e18ff */
[----:B--2---:R-:W-:Y:S01]  /*1770*/  @!P5 MOV R3, 0xc000 ;  /* 0x0000c0000003d802 */ /* 0x004fe20000000f00 */
[----:B--2---:R-:W-:Y:S10]  /*1780*/  @P2 BRA `(.L_x_21) ;  /* 0x00000000000c2947 */ /* 0x004ff40003800000 */
[----:B------:R-:W-:-:S04]  /*1790*/  SHF.L.U32 R4, R17, 0x1f, RZ ;  /* 0x0000001f11047819 */ /* 0x000fc800000006ff */
[----:B------:R-:W2:Y:S02]  /*17a0*/  SYNCS.PHASECHK.TRANS64.TRYWAIT P0, [UR49+0x20], R4 ;  /* 0x00002004ff0075a7 */ /* 0x000ea40008001131 */
[----:B--2---:R-:W-:Y:S05]  /*17b0*/  @!P0 BRA `(.L_x_22) ;  /* 0x0000007000108947 */ /* 0x004fea0003800000 */
.L_x_21:
[----:B------:R2:W-:Y:S01]  /*17c0*/  @!P5 SYNCS.ARRIVE.TRANS64 RZ, [UR49], R3 ;  /* 0x00000003ffffd9a7 */ /* 0x0005e20008000031 */
[----:B------:R-:W-:Y:S04]  /*17d0*/  BSSY.RECONVERGENT B0, `(.L_x_23) ;  /* 0x0000003000007945 */ /* 0x000fe80003800200 */
[----:B------:R-:W-:Y:S05]  /*17e0*/  @P4 BRA `(.L_x_24) ;  /* 0x0000000000044947 */ /* 0x000fea0003800000 */
[----:B------:R-:W-:Y:S05]  /*17f0*/  BPT.TRAP 0x1 ;  /* 0x000000040000795c */ /* 0x000fea0000300000 */
.L_x_24:
[----:B------:R-:W-:Y:S05]  /*1800*/  BSYNC.RECONVERGENT B0 ;  /* 0x0000000000007941 */ /* 0x000fea0003800200 */
.L_x_23:
[----:B------:R-:W-:Y:S01]  /*1810*/  UIADD3 UR6, UPT, UPT, UR29, 0x1, URZ ;  /* 0x000000011d067890 */ /* 0x000fe2000fffe0ff */
[----:B------:R-:W-:Y:S01]  /*1820*/  BSSY.RECONVERGENT B0, `(.L_x_25) ;  /* 0x000002f000007945 */ /* 0x000fe20003800200 */
[----:B------:R-:W-:Y:S02]  /*1830*/  ELECT P0, URZ, PT ;  /* 0x0000000000ff782f */ /* 0x000fe40003800000 */
[----:B------:R-:W-:-:S04]  /*1840*/  UISETP.NE.AND UP0, UPT, UR6, 0x4, UPT ;  /* 0x000000040600788c */ /* 0x000fc8000bf05270 */
[----:B------:R-:W-:Y:S02]  /*1850*/  USEL UR9, URZ, 0x1, UP0 ;  /* 0x00000001ff097887 */ /* 0x000fe40008000000 */
[----:B------:R-:W-:-:S04]  /*1860*/  USEL UR6, UR6, URZ, UP0 ;  /* 0x000000ff06067287 */ /* 0x000fc80008000000 */
[----:B------:R-:W-:Y:S01]  /*1870*/  ULEA UR8, UR6, UR4, 0x3 ;  /* 0x0000000406087291 */ /* 0x000fe2000f8e18ff */
[----:B------:R-:W-:-:S04]  /*1880*/  LOP3.LUT R17, R17, UR9, RZ, 0x3c, !PT ;  /* 0x0000000911117c12 */ /* 0x000fc8000f8e3cff */
[----:B-1----:R-:W-:-:S04]  /*1890*/  SHF.L.U32 R2, R17, 0x1f, RZ ;  /* 0x0000001f11027819 */ /* 0x002fc800000006ff */
[----:B------:R1:W1:Y:S01]  /*18a0*/  SYNCS.PHASECHK.TRANS64.TRYWAIT P2, [UR8+0x20], R2 ;  /* 0x00002002ff0075a7 */ /* 0x0002620008041108 */
[----:B------:R-:W-:Y:S05]  /*18b0*/  @!P0 BRA `(.L_x_26) ;  /* 0x0000000000948947 */ /* 0x000fea0003800000 */
[----:B------:R-:W-:Y:S02]  /*18c0*/  ULEA UR40, UR29, UR4, 0xe ;  /* 0x000000041d287291 */ /* 0x000fe4000f8e70ff */
[----:B------:R-:W-:Y:S02]  /*18d0*/  UIADD3 UR54, UP1, UPT, UR22, 0x80, URZ ;  /* 0x0000008016367890 */ /* 0x000fe4000ff3e0ff */
[----:B------:R-:W-:Y:S02]  /*18e0*/  ULEA UR8, UR29, UR4, 0xf ;  /* 0x000000041d087291 */ /* 0x000fe4000f8e78ff */
[----:B------:R-:W-:Y:S02]  /*18f0*/  UIADD3 UR46, UP0, UPT, UR22, 0x180, URZ ;  /* 0x00000180162e7890 */ /* 0x000fe4000ff1e0ff */
[----:B------:R-:W-:Y:S02]  /*1900*/  USHF.L.U32 UR51, UR30, 0x6, URZ ;  /* 0x000000061e337899 */ /* 0x000fe400080006ff */
[----:B------:R-:W-:-:S02]  /*1910*/  UIADD3.X UR55, UPT, UPT, URZ, UR23, URZ, UP1, !UPT ;  /* 0x00000017ff377290 */ /* 0x000fc40008ffe4ff */
[----:B------:R-:W-:Y:S02]  /*1920*/  UIADD3 UR48, UPT, UPT, UR40, 0x8800, URZ ;  /* 0x0000880028307890 */ /* 0x000fe4000fffe0ff */
[----:B------:R-:W-:Y:S02]  /*1930*/  UIADD3 UR40, UPT, UPT, UR40, 0xa800, URZ ;  /* 0x0000a80028287890 */ /* 0x000fe4000fffe0ff */
[----:B------:R-:W-:Y:S02]  /*1940*/  UIADD3.X UR47, UPT, UPT, URZ, UR23, URZ, UP0, !UPT ;  /* 0x00000017ff2f7290 */ /* 0x000fe400087fe4ff */
[----:B------:R-:W-:Y:S02]  /*1950*/  UIADD3 UR32, UPT, UPT, UR8, 0x18800, URZ ;  /* 0x0001880008207890 */ /* 0x000fe4000fffe0ff */
[----:B------:R-:W-:Y:S02]  /*1960*/  UIADD3 UR24, UPT, UPT, UR8, 0x1a800, URZ ;  /* 0x0001a80008187890 */ /* 0x000fe4000fffe0ff */
[----:B------:R-:W-:-:S02]  /*1970*/  UIADD3 UR16, UPT, UPT, UR8, 0x1c800, URZ ;  /* 0x0001c80008107890 */ /* 0x000fc4000fffe0ff */
[----:B------:R-:W-:Y:S01]  /*1980*/  UIADD3 UR8, UPT, UPT, UR8, 0x1e800, URZ ;  /* 0x0001e80008087890 */ /* 0x000fe2000fffe0ff */
[----:B------:R-:W-:Y:S01]  /*1990*/  UMOV UR38, 0x0 ;  /* 0x0000000000267882 */ /* 0x000fe20000000000 */
[----:B------:R-:W-:Y:S01]  /*19a0*/  UMOV UR39, 0x10000000 ;  /* 0x1000000000277882 */ /* 0x000fe20000000000 */
[----:B------:R-:W-:Y:S01]  /*19b0*/  UMOV UR41, UR49 ;  /* 0x0000003100297c82 */ /* 0x000fe20008000000 */
[----:B------:R-:W-:Y:S01]  /*19c0*/  UMOV UR44, UR52 ;  /* 0x00000034002c7c82 */ /* 0x000fe20008000000 */
[----:B------:R-:W-:Y:S01]  /*19d0*/  UMOV UR43, UR51 ;  /* 0x00000033002b7c82 */ /* 0x000fe20008000000 */
[----:B------:R-:W-:Y:S01]  /*19e0*/  UMOV UR33, UR49 ;  /* 0x0000003100217c82 */ /* 0x000fe20008000000 */
[----:B------:R-:W-:Y:S01]  /*19f0*/  UMOV UR36, UR52 ;  /* 0x0000003400247c82 */ /* 0x000fe20008000000 */
[----:B------:R-:W-:Y:S01]  /*1a00*/  UMOV UR35, UR51 ;  /* 0x0000003300237c82 */ /* 0x000fe20008000000 */
[----:B------:R1:W-:Y:S01]  /*1a10*/  UTMALDG.3D [UR48], [UR54], desc[UR38] ;  /* 0x00002630360075b4 */ /* 0x0003e20008011000 */
[----:B------:R-:W-:Y:S01]  /*1a20*/  UMOV UR25, UR49 ;  /* 0x0000003100197c82 */ /* 0x000fe20008000000 */
        /* <DEDUP_REMOVED lines=9> */
[----:B------:R1:W-:Y:S01]  /*1ac0*/  UTMALDG.3D [UR32], [UR46], desc[UR38] ;  /* 0x000026202e0075b4 */ /* 0x0003e20008011000 */
[----:B------:R1:W-:Y:S01]  /*1ad0*/  UTMALDG.3D [UR24], [UR46], desc[UR38] ;  /* 0x000026182e0075b4 */ /* 0x0003e20008011000 */
[----:B------:R1:W-:Y:S01]  /*1ae0*/  UTMALDG.3D [UR16], [UR46], desc[UR38] ;  /* 0x000026102e0075b4 */ /* 0x0003e20008011000 */
[----:B------:R1:W-:Y:S01]  /*1af0*/  UTMALDG.3D [UR8], [UR46], desc[UR38] ;  /* 0x000026082e0075b4 */ /* 0x0003e20008011000 */
[----:B------:R-:W-:Y:S01]  /*1b00*/  NOP ;  /* 0x0000000000007918 */ /* 0x000fe20000000000 */
.L_x_26:
[----:B-1----:R-:W-:Y:S05]  /*1b10*/  BSYNC.RECONVERGENT B0 ;  /* 0x0000000000007941 */ /* 0x002fea0003800200 */
.L_x_25:
[----:B------:R-:W-:Y:S01]  /*1b20*/  UIADD3 UR30, UPT, UPT, UR30, 0x1, URZ ;  /* 0x000000011e1e7890 */ /* 0x000fe2000fffe0ff */
[----:B------:R-:W-:Y:S01]  /*1b30*/  UMOV UR29, UR6 ;  /* 0x00000006001d7c82 */ /* 0x000fe20008000000 */
[----:B------:R-:W-:Y:S02]  /*1b40*/  UMOV UR21, UR5 ;  /* 0x0000000500157c82 */ /* 0x000fe40008000000 */
[----:B------:R-:W-:-:S09]  /*1b50*/  UISETP.NE.AND UP0, UPT, UR30, UR5, UPT ;  /* 0x000000051e00728c */ /* 0x000fd2000bf05270 */
[----:B------:R-:W-:Y:S05]  /*1b60*/  BRA.U UP0, `(.L_x_27) ;  /* 0xfffffff900fc7547 */ /* 0x000fea000b83ffff */
.L_x_20:
[----:B------:R-:W-:Y:S01]  /*1b70*/  ULEA UR8, UR6, UR4, 0x3 ;  /* 0x0000000406087291 */ /* 0x000fe2000f8e18ff */
[----:B-1----:R-:W-:Y:S01]  /*1b80*/  SHF.L.U32 R2, R17, 0x1f, RZ ;  /* 0x0000001f11027819 */ /* 0x002fe200000006ff */
[----:B------:R-:W-:Y:S01]  /*1b90*/  @!P1 SYNCS.ARRIVE.TRANS64.A1T0 RZ, [UR4+0x88], RZ ;  /* 0x000088ffffff99a7 */ /* 0x000fe20008100004 */
[----:B------:R-:W-:-:S06]  /*1ba0*/  UISETP.GT.AND UP0, UPT, UR15, UR14, UPT ;  /* 0x0000000e0f00728c */ /* 0x000fcc000bf04270 */
[----:B------:R1:W1:Y:S03]  /*1bb0*/  SYNCS.PHASECHK.TRANS64.TRYWAIT P1, [UR8+0x20], R2 ;  /* 0x00002002ff0075a7 */ /* 0x0002660008021108 */
[----:B------:R-:W-:Y:S05]  /*1bc0*/  BRA.U !UP0, `(.L_x_28) ;  /* 0x0000000508187547 */ /* 0x000fea000b800000 */
[----:B------:R-:W-:Y:S02]  /*1bd0*/  UIADD3 UR29, UPT, UPT, UR7, UR21, URZ ;  /* 0x00000015071d7290 */ /* 0x000fe4000fffe0ff */
[----:B------:R-:W-:Y:S02]  /*1be0*/  UIADD3 UR42, UPT, UPT, UR50, 0x20, URZ ;  /* 0x00000020322a7890 */ /* 0x000fe4000fffe0ff */
[----:B------:R-:W-:Y:S02]  /*1bf0*/  UIADD3 UR26, UPT, UPT, UR34, 0x20, URZ ;  /* 0x00000020221a7890 */ /* 0x000fe4000fffe0ff */
[----:B------:R-:W-:Y:S02]  /*1c00*/  UIADD3 UR18, UPT, UPT, UR34, 0x40, URZ ;  /* 0x0000004022127890 */ /* 0x000fe4000fffe0ff */
[----:B------:R-:W-:Y:S01]  /*1c10*/  UIADD3 UR10, UPT, UPT, UR34, 0x60, URZ ;  /* 0x00000060220a7890 */ /* 0x000fe2000fffe0ff */
[----:B------:R-:W-:-:S11]  /*1c20*/  UMOV UR30, UR6 ;  /* 0x00000006001e7c82 */ /* 0x000fd60008000000 */
.L_x_35:
[----:B------:R-:W-:Y:S01]  /*1c30*/  ULEA UR49, UR30, UR4, 0x3 ;  /* 0x000000041e317291 */ /* 0x000fe2000f8e18ff */
[----:B--2---:R-:W-:Y:S01]  /*1c40*/  @!P5 MOV R3, 0xc000 ;  /* 0x0000c0000003d802 */ /* 0x004fe20000000f00 */
[----:B-1----:R-:W-:Y:S10]  /*1c50*/  @P1 BRA `(.L_x_29) ;  /* 0x00000000000c1947 */ /* 0x002ff40003800000 */
[----:B------:R-:W-:-:S04]  /*1c60*/  SHF.L.U32 R4, R17, 0x1f, RZ ;  /* 0x0000001f11047819 */ /* 0x000fc800000006ff */
[----:B------:R-:W1:Y:S02]  /*1c70*/  SYNCS.PHASECHK.TRANS64.TRYWAIT P0, [UR49+0x20], R4 ;  /* 0x00002004ff0075a7 */ /* 0x000e640008001131 */
[----:B-1----:R-:W-:Y:S05]  /*1c80*/  @!P0 BRA `(.L_x_30) ;  /* 0x0000006800f48947 */ /* 0x002fea0003800000 */
.L_x_29:
[----:B------:R2:W-:Y:S01]  /*1c90*/  @!P5 SYNCS.ARRIVE.TRANS64 RZ, [UR49], R3 ;  /* 0x00000003ffffd9a7 */ /* 0x0005e20008000031 */
[----:B------:R-:W-:Y:S04]  /*1ca0*/  BSSY.RECONVERGENT B0, `(.L_x_31) ;  /* 0x0000003000007945 */ /* 0x000fe80003800200 */
[----:B------:R-:W-:Y:S05]  /*1cb0*/  @P4 BRA `(.L_x_32) ;  /* 0x0000000000044947 */ /* 0x000fea0003800000 */
[----:B------:R-:W-:Y:S05]  /*1cc0*/  BPT.TRAP 0x1 ;  /* 0x000000040000795c */ /* 0x000fea0000300000 */
.L_x_32:
[----:B------:R-:W-:Y:S05]  /*1cd0*/  BSYNC.RECONVERGENT B0 ;  /* 0x0000000000007941 */ /* 0x000fea0003800200 */
.L_x_31:
        /* <DEDUP_REMOVED lines=48> */
.L_x_34:
[----:B-1----:R-:W-:Y:S05]  /*1fe0*/  BSYNC.RECONVERGENT B0 ;  /* 0x0000000000007941 */ /* 0x002fea0003800200 */
.L_x_33:
[----:B------:R-:W-:Y:S01]  /*1ff0*/  UIADD3 UR21, UPT, UPT, UR21, 0x1, URZ ;  /* 0x0000000115157890 */ /* 0x000fe2000fffe0ff */
[----:B------:R-:W-:-:S03]  /*2000*/  UMOV UR30, UR6 ;  /* 0x00000006001e7c82 */ /* 0x000fc60008000000 */
[----:B------:R-:W-:-:S09]  /*2010*/  UISETP.NE.AND UP0, UPT, UR21, UR29, UPT ;  /* 0x0000001d1500728c */ /* 0x000fd2000bf05270 */
[----:B------:R-:W-:Y:S05]  /*2020*/  BRA.U UP0, `(.L_x_35) ;  /* 0xfffffffd00007547 */ /* 0x000fea000b83ffff */
.L_x_28:
[C---:B-1----:R-:W-:Y:S01]  /*2030*/  LEA R2, R16.reuse, UR4, 0x3 ;  /* 0x0000000410027c11 */ /* 0x042fe2000f8e18ff */
[----:B------:R-:W-:Y:S01]  /*2040*/  NOP ;  /* 0x0000000000007918 */ /* 0x000fe20000000000 */
[----:B--2---:R-:W-:Y:S02]  /*2050*/  SHF.L.U32 R3, R13, 0x1f, RZ ;  /* 0x0000001f0d037819 */ /* 0x004fe400000006ff */
[----:B------:R-:W-:Y:S02]  /*2060*/  LEA R4, R16, UR4, 0x4 ;  /* 0x0000000410047c11 */ /* 0x000fe4000f8e20ff */
[----:B------:R-:W1:Y:S02]  /*2070*/  SYNCS.PHASECHK.TRANS64.TRYWAIT P0, [R2+URZ+0x90], R3 ;  /* 0x00009003020075a7 */ /* 0x000e6400080011ff */
[----:B-1----:R-:W-:Y:S05]  /*2080*/  @!P0 BRA `(.L_x_36) ;  /* 0x00000068000c8947 */ /* 0x002fea0003800000 */
.L_x_138:
[----:B------:R-:W2:Y:S01]  /*2090*/  LDS.128 R4, [R4+0x120] ;  /* 0x0001200004047984 */ /* 0x000ea20000000c00 */
[----:B---3--:R-:W-:Y:S01]  /*20a0*/  ISETP.GE.AND P0, PT, R26, 0x1, PT ;  /* 0x000000011a00780c */ /* 0x008fe20003f06270 */
[----:B-1----:R-:W-:Y:S01]  /*20b0*/  VIADD R2, R2, 0xa0 ;  /* 0x000000a002027836 */ /* 0x002fe20000000000 */
[----:B------:R-:W-:Y:S01]  /*20c0*/  @!PT LDS RZ, [RZ] ;  /* 0x00000000fffff984 */ /* 0x000fe20000000800 */
[----:B------:R-:W-:Y:S01]  /*20d0*/  @!PT LDS RZ, [RZ] ;  /* 0x00000000fffff984 */ /* 0x000fe20000000800 */
[----:B------:R-:W-:Y:S01]  /*20e0*/  @!PT LDS RZ, [RZ] ;  /* 0x00000000fffff984 */ /* 0x000fe20000000800 */
[----:B------:R-:W-:Y:S01]  /*20f0*/  @!PT LDS RZ, [RZ] ;  /* 0x00000000fffff984 */ /* 0x000fe20000000800 */
[----:B------:R1:W-:Y:S06]  /*2100*/  MEMBAR.ALL.CTA ;  /* 0x0000000000007992 */ /* 0x0003ec0000008000 */
[----:B-1----:R-:W1:Y:S01]  /*2110*/  FENCE.VIEW.ASYNC.S ;  /* 0x00000000000073c6 */ /* 0x002e620000000000 */
[----:B------:R-:W-:-:S04]  /*2120*/  PRMT R2, RZ, 0x654, R2 ;  /* 0x00000654ff027816 */ /* 0x000fc80000000002 */
[----:B-1----:R1:W-:Y:S01]  /*2130*/  SYNCS.ARRIVE.TRANS64.RED.A1T0 RZ, [R2+URZ], RZ ;  /* 0x000000ff02ff79a7 */ /* 0x0023e200081004ff */
[----:B--2---:R-:W-:-:S13]  /*2140*/  LOP3.LUT P2, RZ, R6, 0x1, RZ, 0xc0, !PT ;  /* 0x0000000106ff7812 */ /* 0x004fda000784c0ff */
[----:B------:R-:W-:Y:S01]  /*2150*/  @P2 SHF.R.U32.HI R3, RZ, 0x10, R5 ;  /* 0x00000010ff032819 */ /* 0x000fe20000011605 */
[----:B------:R-:W-:Y:S01]  /*2160*/  VOTEU.ANY UP0, P2 ;  /* 0x0000000000ff7886 */ /* 0x000fe20001000100 */
[----:B------:R-:W-:Y:S02]  /*2170*/  @P2 MOV R10, R4 ;  /* 0x00000004000a2202 */ /* 0x000fe40000000f00 */
[----:B------:R-:W-:Y:S02]  /*2180*/  @P2 R2UR.BROADCAST UR8, R3 ;  /* 0x00000000030822ca */ /* 0x000fe400008e0000 */
[----:B------:R-:W-:-:S11]  /*2190*/  @P2 LOP3.LUT R9, R5, 0xffff, RZ, 0xc0, !PT ;  /* 0x0000ffff05092812 */ /* 0x000fd600078ec0ff */
[----:B------:R-:W-:Y:S01]  /*21a0*/  @UP0 UMOV UR52, UR8 ;  /* 0x0000000800340c82 */ /* 0x000fe20008000000 */
[----:B-1----:R-:W-:Y:S05]  /*21b0*/  @!P0 BRA `(.L_x_37) ;  /* 0x0000000000b88947 */ /* 0x002fea0003800000 */
[----:B------:R-:W4:Y:S01]  /*21c0*/  LDC.64 R4, c[0x0][0xb18] ;  /* 0x0002c600ff047b82 */ /* 0x000f220000000a00 */
[----:B------:R-:W-:-:S07]  /*21d0*/  ISETP.NE.AND P3, PT, R26, 0x1, PT ;  /* 0x000000011a00780c */ /* 0x000fce0003f65270 */
[----:B------:R-:W1:Y:S08]  /*21e0*/  LDC.64 R6, c[0x0][0xb10] ;  /* 0x0002c400ff067b82 */ /* 0x000e700000000a00 */
[----:B------:R-:W2:Y:S08]  /*21f0*/  LDC R14, c[0x0][0xb20] ;  /* 0x0002c800ff0e7b82 */ /* 0x000eb00000000800 */
[----:B------:R-:W3:Y:S01]  /*2200*/  LDC R15, c[0x0][0xb0c] ;  /* 0x0002c300ff0f7b82 */ /* 0x000ee20000000800 */
[----:B----4-:R-:W-:Y:S01]  /*2210*/  IMAD.HI.U32 R19, R0, R5, RZ ;  /* 0x0000000500137227 */ /* 0x010fe200078e00ff */
[----:B------:R-:W-:-:S03]  /*2220*/  ISETP.NE.AND P0, PT, R4, 0x1, PT ;  /* 0x000000010400780c */ /* 0x000fc60003f05270 */
[----:B------:R-:W-:-:S03]  /*2230*/  IMAD.HI.U32 R5, R9, R5, RZ ;  /* 0x0000000509057227 */ /* 0x000fc600078e00ff */
[----:B------:R-:W4:Y:S01]  /*2240*/  LDC.64 R2, c[0x0][0xb28] ;  /* 0x0002ca00ff027b82 */ /* 0x000f220000000a00 */
[----:B-1----:R-:W-:-:S04]  /*2250*/  IMAD.HI.U32 R20, R8, R6, RZ ;  /* 0x0000000608147227 */ /* 0x002fc800078e00ff */
[----:B------:R-:W-:Y:S01]  /*2260*/  IMAD.HI.U32 R21, R10, R6, RZ ;  /* 0x000000060a157227 */ /* 0x000fe200078e00ff */
[----:B------:R-:W-:Y:S02]  /*2270*/  SHF.R.U32.HI R20, RZ, R7, R20 ;  /* 0x00000007ff147219 */ /* 0x000fe40000011614 */
[-C--:B--2---:R-:W-:Y:S02]  /*2280*/  SHF.R.U32.HI R19, RZ, R14.reuse, R19 ;  /* 0x0000000eff137219 */ /* 0x084fe40000011613 */
[----:B------:R-:W-:Y:S02]  /*2290*/  SHF.R.U32.HI R5, RZ, R14, R5 ;  /* 0x0000000eff057219 */ /* 0x000fe40000011605 */
[----:B------:R-:W-:Y:S02]  /*22a0*/  SEL R19, R0, R19, !P0 ;  /* 0x0000001300137207 */ /* 0x000fe40004000000 */
[----:B------:R-:W-:Y:S02]  /*22b0*/  SHF.R.U32.HI R21, RZ, R7, R21 ;  /* 0x00000007ff157219 */ /* 0x000fe40000011615 */
[----:B---3--:R-:W-:-:S02]  /*22c0*/  ISETP.NE.AND P1, PT, R15, 0x1, PT ;  /* 0x000000010f00780c */ /* 0x008fc40003f25270 */
[----:B------:R-:W-:Y:S02]  /*22d0*/  SEL R5, R9, R5, !P0 ;  /* 0x0000000509057207 */ /* 0x000fe40004000000 */
[----:B------:R-:W-:Y:S02]  /*22e0*/  SEL R20, R8, R20, !P1 ;  /* 0x0000001408147207 */ /* 0x000fe40004800000 */
[----:B------:R-:W-:Y:S01]  /*22f0*/  SEL R21, R10, R21, !P1 ;  /* 0x000000150a157207 */ /* 0x000fe20004800000 */
[----:B----4-:R-:W-:-:S04]  /*2300*/  IMAD.HI.U32 R18, R19, R2, RZ ;  /* 0x0000000213127227 */ /* 0x010fc800078e00ff */
        /* <DEDUP_REMOVED lines=10> */
[----:B------:R-:W-:-:S04]  /*23b0*/  @!P0 IMAD.HI.U32 R7, R21, R2, RZ ;  /* 0x0000000215078227 */ /* 0x000fc800078e00ff */
[----:B------:R-:W-:Y:S01]  /*23c0*/  IMAD.MOV R2, RZ, RZ, -R6 ;  /* 0x000000ffff027224 */ /* 0x000fe200078e0a06 */
[----:B------:R-:W-:Y:S02]  /*23d0*/  @!P0 SHF.R.U32.HI R3, RZ, R3, R7 ;  /* 0x00000003ff038219 */ /* 0x000fe40000011607 */
[----:B------:R-:W-:Y:S01]  /*23e0*/  IADD3 R7, PT, PT, -R5, RZ, RZ ;  /* 0x000000ff05077210 */ /* 0x000fe20007ffe1ff */
[----:B------:R-:W-:Y:S01]  /*23f0*/  IMAD R2, R26, R2, R5 ;  /* 0x000000021a027224 */ /* 0x000fe200078e0205 */
        /* <DEDUP_REMOVED lines=10> */
.L_x_37:
[----:B------:R-:W1:Y:S02]  /*24a0*/  LDCU UR8, c[0x0][0xb30] ;  /* 0x00016600ff0877ac */ /* 0x000e640008000800 */
[----:B-1----:R-:W-:-:S09]  /*24b0*/  UISETP.NE.AND UP0, UPT, UR8, 0x1, UPT ;  /* 0x000000010800788c */ /* 0x002fd2000bf05270 */
[----:B------:R-:W-:Y:S05]  /*24c0*/  BRA.U UP0, `(.L_x_38) ;  /* 0x0000000100407547 */ /* 0x000fea000b800000 */
[----:B------:R-:W1:Y:S08]  /*24d0*/  LDC.64 R4, c[0x0][0xb10] ;  /* 0x0002c400ff047b82 */ /* 0x000e700000000a00 */
[----:B------:R-:W2:Y:S08]  /*24e0*/  LDC.64 R2, c[0x0][0xb18] ;  /* 0x0002c600ff027b82 */ /* 0x000eb00000000a00 */
[----:B------:R-:W3:Y:S08]  /*24f0*/  LDC R6, c[0x0][0xb20] ;  /* 0x0002c800ff067b82 */ /* 0x000ef00000000800 */
[----:B------:R-:W4:Y:S01]  /*2500*/  LDC R7, c[0x0][0xb0c] ;  /* 0x0002c300ff077b82 */ /* 0x000f220000000800 */
[----:B-1----:R-:W-:-:S05]  /*2510*/  IMAD.HI.U32 R4, R10, R4, RZ ;  /* 0x000000040a047227 */ /* 0x002fca00078e00ff */
[----:B------:R-:W-:Y:S01]  /*2520*/  SHF.R.U32.HI R4, RZ, R5, R4 ;  /* 0x00000005ff047219 */ /* 0x000fe20000011604 */
[----:B--2---:R-:W-:Y:S01]  /*2530*/  IMAD.HI.U32 R3, R9, R3, RZ ;  /* 0x0000000309037227 */ /* 0x004fe200078e00ff */
[----:B------:R-:W-:-:S04]  /*2540*/  ISETP.NE.AND P0, PT, R2, 0x1, PT ;  /* 0x000000010200780c */ /* 0x000fc80003f05270 */
[----:B---3--:R-:W-:-:S04]  /*2550*/  SHF.R.U32.HI R3, RZ, R6, R3 ;  /* 0x00000006ff037219 */ /* 0x008fc80000011603 */
[----:B------:R-:W-:Y:S02]  /*2560*/  SEL R3, R9, R3, !P0 ;  /* 0x0000000309037207 */ /* 0x000fe40004000000 */
[----:B----4-:R-:W-:-:S04]  /*2570*/  ISETP.NE.AND P1, PT, R7, 0x1, PT ;  /* 0x000000010700780c */ /* 0x010fc80003f25270 */
[----:B------:R-:W-:-:S05]  /*2580*/  SEL R4, R10, R4, !P1 ;  /* 0x000000040a047207 */ /* 0x000fca0004800000 */
[----:B------:R-:W-:Y:S02]  /*2590*/  IMAD.IADD R5, R3, 0x1, -R4 ;  /* 0x0000000103057824 */ /* 0x000fe400078e0a04 */
[----:B------:R-:W-:Y:S02]  /*25a0*/  IMAD.IADD R3, R4, 0x1, -R3 ;  /* 0x0000000104037824 */ /* 0x000fe400078e0a03 */
[----:B------:R-:W-:Y:S02]  /*25b0*/  IMAD R10, R5, R7, R10 ;  /* 0x00000007050a7224 */ /* 0x000fe400078e020a */
[----:B------:R-:W-:-:S07]  /*25c0*/  IMAD R9, R3, R2, R9 ;  /* 0x0000000203097224 */ /* 0x000fce00078e0209 */
.L_x_38:
[----:B------:R-:W-:Y:S01]  /*25d0*/  VIADD R16, R16, 0x1 ;  /* 0x0000000110107836 */ /* 0x000fe20000000000 */
[----:B------:R-:W-:Y:S01]  /*25e0*/  PLOP3.LUT P1, PT, PT, PT, PT, 0x80, 0x8 ;  /* 0x000000000008781c */ /* 0x000fe20003f2f070 */
[----:B------:R-:W-:Y:S02]  /*25f0*/  IMAD.IADD R15, R10, 0x1, R63 ;  /* 0x000000010a0f7824 */ /* 0x000fe400078e023f */
[----:B------:R-:W-:Y:S01]  /*2600*/  IMAD.IADD R14, R9, 0x1, R62 ;  /* 0x00000001090e7824 */ /* 0x000fe200078e023e */
[----:B------:R-:W-:-:S04]  /*2610*/  ISETP.NE.AND P0, PT, R16, 0x2, PT ;  /* 0x000000021000780c */ /* 0x000fc80003f05270 */
[----:B------:R-:W-:Y:S02]  /*2620*/  SEL R2, RZ, 0x1, P0 ;  /* 0x00000001ff027807 */ /* 0x000fe40000000000 */
[----:B------:R-:W-:Y:S02]  /*2630*/  SEL R16, R16, RZ, P0 ;  /* 0x000000ff10107207 */ /* 0x000fe40000000000 */
[----:B------:R-:W-:Y:S01]  /*2640*/  LOP3.LUT R13, R13, R2, RZ, 0x3c, !PT ;  /* 0x000000020d0d7212 */ /* 0x000fe200078e3cff */
[----:B------:R-:W-:Y:S06]  /*2650*/  @P2 BRA `(.L_x_39) ;  /* 0xffffffec00b82947 */ /* 0x000fec000383ffff */
[----:B------:R-:W-:Y:S01]  /*2660*/  UIADD3 UR4, UPT, UPT, UR4, 0x20, URZ ;  /* 0x0000002004047890 */ /* 0x000fe2000fffe0ff */
[----:B------:R-:W-:-:S03]  /*2670*/  SHF.L.U32 R2, R17, 0x1f, RZ ;  /* 0x0000001f11027819 */ /* 0x000fc600000006ff */
[----:B------:R-:W-:-:S09]  /*2680*/  ULEA UR5, UR6, UR4, 0x3 ;  /* 0x0000000406057291 */ /* 0x000fd2000f8e18ff */
[----:B------:R-:W1:Y:S02]  /*2690*/  SYNCS.PHASECHK.TRANS64.TRYWAIT P0, [UR5], R2 ;  /* 0x00000002ff0075a7 */ /* 0x000e640008001105 */
[----:B-1----:R-:W-:Y:S05]  /*26a0*/  @!P0 BRA `(.L_x_40) ;  /* 0x0000006000988947 */ /* 0x002fea0003800000 */
.L_x_140:
[----:B------:R-:W-:-:S04]  /*26b0*/  UIADD3 UR6, UPT, UPT, UR6, 0x1, URZ ;  /* 0x0000000106067890 */ /* 0x000fc8000fffe0ff */
[----:B------:R-:W-:-:S04]  /*26c0*/  UISETP.NE.AND UP0, UPT, UR6, 0x4, UPT ;  /* 0x000000040600788c */ /* 0x000fc8000bf05270 */
[----:B------:R-:W-:Y:S02]  /*26d0*/  USEL UR7, URZ, 0x1, UP0 ;  /* 0x00000001ff077887 */ /* 0x000fe40008000000 */
[----:B------:R-:W-:-:S04]  /*26e0*/  USEL UR6, UR6, URZ, UP0 ;  /* 0x000000ff06067287 */ /* 0x000fc80008000000 */
[----:B------:R-:W-:Y:S01]  /*26f0*/  ULEA UR5, UR6, UR4, 0x3 ;  /* 0x0000000406057291 */ /* 0x000fe2000f8e18ff */
[----:B-1----:R-:W-:-:S04]  /*2700*/  LOP3.LUT R2, R17, UR7, RZ, 0x3c, !PT ;  /* 0x0000000711027c12 */ /* 0x002fc8000f8e3cff */
[----:B------:R-:W-:-:S04]  /*2710*/  SHF.L.U32 R3, R2, 0x1f, RZ ;  /* 0x0000001f02037819 */ /* 0x000fc800000006ff */
[----:B------:R-:W1:Y:S02]  /*2720*/  SYNCS.PHASECHK.TRANS64.TRYWAIT P0, [UR5], R3 ;  /* 0x00000003ff0075a7 */ /* 0x000e640008001105 */
[----:B-1----:R-:W-:Y:S05]  /*2730*/  @!P0 BRA `(.L_x_41) ;  /* 0x00000060008c8947 */ /* 0x002fea0003800000 */
.L_x_142:
[----:B------:R-:W-:-:S04]  /*2740*/  UIADD3 UR6, UPT, UPT, UR6, 0x1, URZ ;  /* 0x0000000106067890 */ /* 0x000fc8000fffe0ff */
[----:B------:R-:W-:-:S04]  /*2750*/  UISETP.NE.AND UP0, UPT, UR6, 0x4, UPT ;  /* 0x000000040600788c */ /* 0x000fc8000bf05270 */
[----:B------:R-:W-:Y:S02]  /*2760*/  USEL UR7, URZ, 0x1, UP0 ;  /* 0x00000001ff077887 */ /* 0x000fe40008000000 */
[----:B------:R-:W-:-:S04]  /*2770*/  USEL UR6, UR6, URZ, UP0 ;  /* 0x000000ff06067287 */ /* 0x000fc80008000000 */
[----:B------:R-:W-:Y:S01]  /*2780*/  ULEA UR5, UR6, UR4, 0x3 ;  /* 0x0000000406057291 */ /* 0x000fe2000f8e18ff */
[----:B------:R-:W-:-:S04]  /*2790*/  LOP3.LUT R2, R2, UR7, RZ, 0x3c, !PT ;  /* 0x0000000702027c12 */ /* 0x000fc8000f8e3cff */
[----:B-1----:R-:W-:-:S04]  /*27a0*/  SHF.L.U32 R3, R2, 0x1f, RZ ;  /* 0x0000001f02037819 */ /* 0x002fc800000006ff */
[----:B------:R-:W1:Y:S02]  /*27b0*/  SYNCS.PHASECHK.TRANS64.TRYWAIT P0, [UR5], R3 ;  /* 0x00000003ff0075a7 */ /* 0x000e640008001105 */
[----:B-1----:R-:W-:Y:S05]  /*27c0*/  @!P0 BRA `(.L_x_42) ;  /* 0x0000006000808947 */ /* 0x002fea0003800000 */
.L_x_144:
[----:B------:R-:W-:-:S04]  /*27d0*/  UIADD3 UR6, UPT, UPT, UR6, 0x1, URZ ;  /* 0x0000000106067890 */ /* 0x000fc8000fffe0ff */
[----:B------:R-:W-:-:S04]  /*27e0*/  UISETP.NE.AND UP0, UPT, UR6, 0x4, UPT ;  /* 0x000000040600788c */ /* 0x000fc8000bf05270 */
[----:B------:R-:W-:Y:S02]  /*27f0*/  USEL UR5, URZ, 0x1, UP0 ;  /* 0x00000001ff057887 */ /* 0x000fe40008000000 */
[----:B------:R-:W-:-:S04]  /*2800*/  USEL UR6, UR6, URZ, UP0 ;  /* 0x000000ff06067287 */ /* 0x000fc80008000000 */
[----:B------:R-:W-:Y:S01]  /*2810*/  ULEA UR6, UR6, UR4, 0x3 ;  /* 0x0000000406067291 */ /* 0x000fe2000f8e18ff */
[----:B------:R-:W-:-:S04]  /*2820*/  LOP3.LUT R2, R2, UR5, RZ, 0x3c, !PT ;  /* 0x0000000502027c12 */ /* 0x000fc8000f8e3cff */
[----:B------:R-:W-:Y:S01]  /*2830*/  SHF.L.U32 R2, R2, 0x1f, RZ ;  /* 0x0000001f02027819 */ /* 0x000fe200000006ff */
[----:B-1--4-:R-:W-:-:S07]  /*2840*/  IMAD.U32 R0, RZ, RZ, UR6 ;  /* 0x00000006ff007e24 */ /* 0x012fce000f8e00ff */
.L_x_43:
[----:B-1----:R1:W2:Y:S02]  /*2850*/  SYNCS.PHASECHK.TRANS64.TRYWAIT P0, [R0+URZ], R2 ;  /* 0x00000002000075a7 */ /* 0x0022a400080011ff */
[----:B--2---:R-:W-:Y:S05]  /*2860*/  @!P0 NANOSLEEP.SYNCS 0x989680 ;  /* 0x009896800000895d */ /* 0x004fea0003900000 */
[----:B------:R-:W2:Y:S02]  /*2870*/  @!P0 SYNCS.PHASECHK.TRANS64 P0, [R0+URZ], R2 ;  /* 0x00000002000085a7 */ /* 0x000ea400080010ff */
[----:B--2---:R-:W-:Y:S05]  /*2880*/  @P0 EXIT ;  /* 0x000000000000094d */ /* 0x004fea0003800000 */
[----:B------:R-:W-:Y:S05]  /*2890*/  BRA `(.L_x_43) ;  /* 0xfffffffc00ec7947 */ /* 0x000fea000383ffff */
.L_x_17:
[----:B------:R-:W-:-:S04]  /*28a0*/  UISETP.NE.AND UP1, UPT, UR37, URZ, UPT ;  /* 0x000000ff2500728c */ /* 0x000fc8000bf25270 */
[----:B------:R-:W-:-:S09]  /*28b0*/  UISETP.NE.OR UP1, UPT, UR8, 0x1, UP1 ;  /* 0x000000010800788c */ /* 0x000fd20008f25670 */
[----:B------:R-:W-:Y:S05]  /*28c0*/  BRA.U UP1, `(.L_x_44) ;  /* 0x0000000501487547 */ /* 0x000fea000b800000 */
[----:B------:R-:W-:Y:S01]  /*28d0*/  ISETP.NE.AND P2, PT, R2, RZ, PT ;  /* 0x000000ff0200720c */ /* 0x000fe20003f45270 */
[----:B------:R-:W-:Y:S01]  /*28e0*/  IMAD.MOV.U32 R12, RZ, RZ, 0x1 ;  /* 0x00000001ff0c7424 */ /* 0x000fe200078e00ff */
[----:B------:R-:W-:Y:S02]  /*28f0*/  CS2R R10, SRZ ;  /* 0x00000000000a7805 */ /* 0x000fe4000001ff00 */
[----:B------:R-:W-:Y:S01]  /*2900*/  CS2R R8, SRZ ;  /* 0x0000000000087805 */ /* 0x000fe2000001ff00 */
[----:B------:R-:W-:Y:S01]  /*2910*/  UMOV UR4, 0x400 ;  /* 0x0000040000047882 */ /* 0x000fe20000000000 */
[----:B------:R-:W-:Y:S01]  /*2920*/  UMOV UR6, URZ ;  /* 0x000000ff00067c82 */ /* 0x000fe20008000000 */
[----:B------:R-:W-:-:S12]  /*2930*/  ULEA UR37, UR37, UR4, 0x18 ;  /* 0x0000000425257291 */ /* 0x000fd8000f8ec0ff */
.L_x_48:
[----:B------:R-:W-:Y:S02]  /*2940*/  LEA R0, R8, UR37, 0x3 ;  /* 0x0000002508007c11 */ /* 0x000fe4000f8e18ff */
[----:B------:R-:W-:-:S03]  /*2950*/  SHF.L.U32 R4, R9, 0x1f, RZ ;  /* 0x0000001f09047819 */ /* 0x000fc600000006ff */
[----:B------:R-:W-:Y:S01]  /*2960*/  VIADD R5, R0, 0x100 ;  /* 0x0000010000057836 */ /* 0x000fe20000000000 */
[----:B------:R-:W1:Y:S02]  /*2970*/  SYNCS.PHASECHK.TRANS64.TRYWAIT P0, [R0+URZ+0xf0], R4 ;  /* 0x0000f004000075a7 */ /* 0x000e6400080011ff */
[----:B-1----:R-:W-:Y:S05]  /*2980*/  @!P0 BRA `(.L_x_45) ;  /* 0x0000006000288947 */ /* 0x002fea0003800000 */
.L_x_145:
[----:B------:R-:W-:Y:S01]  /*2990*/  ULEA UR5, UR6, UR37, 0x3 ;  /* 0x0000002506057291 */ /* 0x000fe2000f8e18ff */
[----:B-1----:R-:W-:Y:S01]  /*29a0*/  PRMT R0, RZ, 0x654, R5 ;  /* 0x00000654ff007816 */ /* 0x002fe20000000005 */
[----:B------:R-:W-:Y:S01]  /*29b0*/  @!P2 IMAD.MOV.U32 R4, RZ, RZ, 0x10 ;  /* 0x00000010ff04a424 */ /* 0x000fe200078e00ff */
[----:B------:R-:W-:Y:S01]  /*29c0*/  SHF.L.U32 R5, R12, 0x1f, RZ ;  /* 0x0000001f0c057819 */ /* 0x000fe200000006ff */
[----:B------:R-:W-:Y:S01]  /*29d0*/  UIADD3 UR4, UPT, UPT, UR5, 0x90, URZ ;  /* 0x0000009005047890 */ /* 0x000fe2000fffe0ff */
[----:B------:R1:W-:Y:S05]  /*29e0*/  SYNCS.ARRIVE.TRANS64.RED.A1T0 RZ, [R0+URZ], RZ ;  /* 0x000000ff00ff79a7 */ /* 0x0003ea00081004ff */
[----:B------:R-:W-:Y:S01]  /*29f0*/  IMAD.U32 R6, RZ, RZ, UR4 ;  /* 0x00000004ff067e24 */ /* 0x000fe2000f8e00ff */
[----:B------:R-:W2:Y:S04]  /*2a00*/  SYNCS.PHASECHK.TRANS64.TRYWAIT P0, [UR5+0xa0], R5 ;  /* 0x0000a005ff0075a7 */ /* 0x000ea80008001105 */
[----:B------:R-:W-:Y:S01]  /*2a10*/  PRMT R6, R2, 0x654, R6 ;  /* 0x0000065402067816 */ /* 0x000fe20000000006 */
[----:B-12---:R-:W-:Y:S06]  /*2a20*/  @!P0 BRA `(.L_x_46) ;  /* 0x0000006000148947 */ /* 0x006fec0003800000 */
.L_x_147:
[----:B------:R-:W-:Y:S01]  /*2a30*/  ULEA UR4, UR6, UR37, 0x4 ;  /* 0x0000002506047291 */ /* 0x000fe2000f8e20ff */
[----:B------:R-:W-:Y:S01]  /*2a40*/  SEL R3, R6, R3, !P2 ;  /* 0x0000000306037207 */ /* 0x000fe20005000000 */
[----:B------:R-:W-:Y:S01]  /*2a50*/  UIADD3 UR5, UPT, UPT, UR5, 0x90, URZ ;  /* 0x0000009005057890 */ /* 0x000fe2000fffe0ff */
[----:B-1----:R-:W-:Y:S01]  /*2a60*/  LEA R0, R11, UR37, 0x3 ;  /* 0x000000250b007c11 */ /* 0x002fe2000f8e18ff */
[----:B------:R-:W-:Y:S01]  /*2a70*/  UIADD3 UR4, UPT, UPT, UR4, 0x120, URZ ;  /* 0x0000012004047890 */ /* 0x000fe2000fffe0ff */
[----:B------:R1:W-:Y:S01]  /*2a80*/  @!P2 SYNCS.ARRIVE.TRANS64.RED RZ, [R3+URZ], R4 ;  /* 0x0000000403ffa9a7 */ /* 0x0003e200080004ff */
[----:B------:R-:W-:Y:S01]  /*2a90*/  UIADD3 UR6, UPT, UPT, UR6, 0x1, URZ ;  /* 0x0000000106067890 */ /* 0x000fe2000fffe0ff */
[----:B------:R-:W-:-:S03]  /*2aa0*/  VIADD R8, R8, 0x1 ;  /* 0x0000000108087836 */ /* 0x000fc60000000000 */
[----:B------:R-:W-:Y:S02]  /*2ab0*/  UISETP.NE.AND UP0, UPT, UR6, 0x2, UPT ;  /* 0x000000020600788c */ /* 0x000fe4000bf05270 */
[----:B------:R-:W-:Y:S01]  /*2ac0*/  ISETP.NE.AND P0, PT, R8, 0x2, PT ;  /* 0x000000020800780c */ /* 0x000fe20003f05270 */
[----:B------:R-:W-:Y:S06]  /*2ad0*/  UGETNEXTWORKID.BROADCAST [UR4], [UR5] ;  /* 0x00000000040073ca */ /* 0x000fec0008000100 */
[----:B------:R-:W-:Y:S02]  /*2ae0*/  USEL UR4, URZ, 0x1, UP0 ;  /* 0x00000001ff047887 */ /* 0x000fe40008000000 */
[----:B------:R-:W-:-:S04]  /*2af0*/  USEL UR6, UR6, URZ, UP0 ;  /* 0x000000ff06067287 */ /* 0x000fc80008000000 */
[----:B------:R-:W-:Y:S02]  /*2b00*/  LOP3.LUT R12, R12, UR4, RZ, 0x3c, !PT ;  /* 0x000000040c0c7c12 */ /* 0x000fe4000f8e3cff */
[----:B-1----:R-:W-:-:S04]  /*2b10*/  SHF.L.U32 R4, R10, 0x1f, RZ ;  /* 0x0000001f0a047819 */ /* 0x002fc800000006ff */
[----:B------:R-:W1:Y:S02]  /*2b20*/  SYNCS.PHASECHK.TRANS64.TRYWAIT P1, [R0+URZ+0x90], R4 ;  /* 0x00009004000075a7 */ /* 0x000e6400080211ff */
[----:B-1----:R-:W-:Y:S05]  /*2b30*/  @!P1 BRA `(.L_x_47) ;  /* 0x0000005c00e89947 */ /* 0x002fea0003800000 */
.L_x_148:
[C---:B-1----:R-:W-:Y:S01]  /*2b40*/  LEA R4, R11.reuse, UR37, 0x4 ;  /* 0x000000250b047c11 */ /* 0x042fe2000f8e20ff */
[----:B------:R-:W-:Y:S01]  /*2b50*/  VIADD R0, R0, 0xa0 ;  /* 0x000000a000007836 */ /* 0x000fe20000000000 */
[----:B------:R-:W-:Y:S01]  /*2b60*/  SEL R8, R8, RZ, P0 ;  /* 0x000000ff08087207 */ /* 0x000fe20000000000 */
[----:B------:R-:W-:-:S03]  /*2b70*/  VIADD R11, R11, 0x1 ;  /* 0x000000010b0b7836 */ /* 0x000fc60000000000 */
[----:B------:R-:W1:Y:S01]  /*2b80*/  LDS.128 R4, [R4+0x120] ;  /* 0x0001200004047984 */ /* 0x000e620000000c00 */
[----:B------:R-:W-:Y:S02]  /*2b90*/  PRMT R0, RZ, 0x654, R0 ;  /* 0x00000654ff007816 */ /* 0x000fe40000000000 */
[C---:B------:R-:W-:Y:S01]  /*2ba0*/  ISETP.NE.AND P1, PT, R11.reuse, 0x2, PT ;  /* 0x000000020b00780c */ /* 0x040fe20003f25270 */
[----:B------:R-:W-:Y:S01]  /*2bb0*/  @!PT LDS RZ, [RZ] ;  /* 0x00000000fffff984 */ /* 0x000fe20000000800 */
[----:B------:R-:W-:Y:S01]  /*2bc0*/  @!PT LDS RZ, [RZ] ;  /* 0x00000000fffff984 */ /* 0x000fe20000000800 */
[----:B------:R-:W-:Y:S01]  /*2bd0*/  @!PT LDS RZ, [RZ] ;  /* 0x00000000fffff984 */ /* 0x000fe20000000800 */
[----:B------:R-:W-:Y:S01]  /*2be0*/  @!PT LDS RZ, [RZ] ;  /* 0x00000000fffff984 */ /* 0x000fe20000000800 */
[----:B------:R2:W-:Y:S06]  /*2bf0*/  MEMBAR.ALL.CTA ;  /* 0x0000000000007992 */ /* 0x0005ec0000008000 */
[----:B--2---:R-:W2:Y:S01]  /*2c00*/  FENCE.VIEW.ASYNC.S ;  /* 0x00000000000073c6 */ /* 0x004ea20000000000 */
[----:B------:R-:W-:Y:S01]  /*2c10*/  SEL R11, R11, RZ, P1 ;  /* 0x000000ff0b0b7207 */ /* 0x000fe20000800000 */
[----:B--2---:R2:W-:Y:S01]  /*2c20*/  SYNCS.ARRIVE.TRANS64.RED.A1T0 RZ, [R0+URZ], RZ ;  /* 0x000000ff00ff79a7 */ /* 0x0045e200081004ff */
[----:B-1----:R-:W-:-:S02]  /*2c30*/  LOP3.LUT P3, RZ, R6, 0x1, RZ, 0xc0, !PT ;  /* 0x0000000106ff7812 */ /* 0x002fc4000786c0ff */
[----:B------:R-:W-:-:S04]  /*2c40*/  SEL R4, RZ, 0x1, P1 ;  /* 0x00000001ff047807 */ /* 0x000fc80000800000 */
[----:B------:R-:W-:Y:S02]  /*2c50*/  LOP3.LUT R10, R10, R4, RZ, 0x3c, !PT ;  /* 0x000000040a0a7212 */ /* 0x000fe400078e3cff */
[----:B--2---:R-:W-:-:S04]  /*2c60*/  SEL R0, RZ, 0x1, P0 ;  /* 0x00000001ff007807 */ /* 0x004fc80000000000 */
[----:B------:R-:W-:Y:S01]  /*2c70*/  LOP3.LUT R9, R9, R0, RZ, 0x3c, !PT ;  /* 0x0000000009097212 */ /* 0x000fe200078e3cff */
[----:B------:R-:W-:Y:S06]  /*2c80*/  @P3 BRA `(.L_x_48) ;  /* 0xfffffffc002c3947 */ /* 0x000fec000383ffff */
[----:B------:R-:W-:Y:S01]  /*2c90*/  ULEA UR5, UR6, UR37, 0x3 ;  /* 0x0000002506057291 */ /* 0x000fe2000f8e18ff */
[----:B------:R-:W-:-:S08]  /*2ca0*/  SHF.L.U32 R2, R12, 0x1f, RZ ;  /* 0x0000001f0c027819 */ /* 0x000fd000000006ff */
[----:B------:R-:W1:Y:S02]  /*2cb0*/  SYNCS.PHASECHK.TRANS64 P0, [UR5+0xa0], R2 ;  /* 0x0000a002ff0075a7 */ /* 0x000e640008001005 */
[----:B-1----:R-:W-:Y:S05]  /*2cc0*/  @P0 BRA `(.L_x_49) ;  /* 0x0000000000080947 */ /* 0x002fea0003800000 */
[----:B------:R-:W1:Y:S02]  /*2cd0*/  SYNCS.PHASECHK.TRANS64.TRYWAIT P0, [UR5+0xa0], R2 ;  /* 0x0000a002ff0075a7 */ /* 0x000e640008001105 */
[----:B-1----:R-:W-:Y:S05]  /*2ce0*/  @!P0 BRA `(.L_x_50) ;  /* 0x0000005c00908947 */ /* 0x002fea0003800000 */
.L_x_49:
[----:B------:R-:W-:-:S04]  /*2cf0*/  UIADD3 UR4, UPT, UPT, UR6, 0x1, URZ ;  /* 0x0000000106047890 */ /* 0x000fc8000fffe0ff */
[----:B------:R-:W-:-:S04]  /*2d00*/  UISETP.NE.AND UP0, UPT, UR4, 0x2, UPT ;  /* 0x000000020400788c */ /* 0x000fc8000bf05270 */
[----:B------:R-:W-:Y:S02]  /*2d10*/  USEL UR7, URZ, 0x1, UP0 ;  /* 0x00000001ff077887 */ /* 0x000fe40008000000 */
[----:B------:R-:W-:-:S04]  /*2d20*/  USEL UR4, UR4, URZ, UP0 ;  /* 0x000000ff04047287 */ /* 0x000fc80008000000 */
[----:B------:R-:W-:Y:S01]  /*2d30*/  ULEA UR4, UR4, UR37, 0x3 ;  /* 0x0000002504047291 */ /* 0x000fe2000f8e18ff */
[----:B-1----:R-:W-:-:S04]  /*2d40*/  LOP3.LUT R2, R12, UR7, RZ, 0x3c, !PT ;  /* 0x000000070c027c12 */ /* 0x002fc8000f8e3cff */
[----:B------:R-:W-:-:S04]  /*2d50*/  SHF.L.U32 R0, R2, 0x1f, RZ ;  /* 0x0000001f02007819 */ /* 0x000fc800000006ff */
[----:B------:R-:W1:Y:S02]  /*2d60*/  SYNCS.PHASECHK.TRANS64 P0, [UR4+0xa0], R0 ;  /* 0x0000a000ff0075a7 */ /* 0x000e640008001004 */
[----:B-1----:R-:W-:Y:S05]  /*2d70*/  @P0 EXIT ;  /* 0x000000000000094d */ /* 0x002fea0003800000 */
[----:B------:R-:W-:Y:S02]  /*2d80*/  SHF.L.U32 R2, R2, 0x1f, RZ ;  /* 0x0000001f02027819 */ /* 0x000fe400000006ff */
[----:B------:R-:W-:-:S07]  /*2d90*/  MOV R0, UR4 ;  /* 0x0000000400007c02 */ /* 0x000fce0008000f00 */
.L_x_51:
[----:B-1----:R1:W2:Y:S02]  /*2da0*/  SYNCS.PHASECHK.TRANS64.TRYWAIT P0, [R0+URZ+0xa0], R2 ;  /* 0x0000a002000075a7 */ /* 0x0022a400080011ff */
[----:B--2---:R-:W-:Y:S05]  /*2db0*/  @!P0 NANOSLEEP.SYNCS 0x989680 ;  /* 0x009896800000895d */ /* 0x004fea0003900000 */
[----:B------:R-:W2:Y:S02]  /*2dc0*/  @!P0 SYNCS.PHASECHK.TRANS64 P0, [R0+URZ+0xa0], R2 ;  /* 0x0000a002000085a7 */ /* 0x000ea400080010ff */
[----:B--2---:R-:W-:Y:S05]  /*2dd0*/  @P0 EXIT ;  /* 0x000000000000094d */ /* 0x004fea0003800000 */
[----:B------:R-:W-:Y:S05]  /*2de0*/  BRA `(.L_x_51) ;  /* 0xfffffffc00ec7947 */ /* 0x000fea000383ffff */
.L_x_44:
[----:B------:R-:W-:-:S09]  /*2df0*/  UISETP.NE.AND UP1, UPT, UR8, URZ, UPT ;  /* 0x000000ff0800728c */ /* 0x000fd2000bf25270 */
[----:B------:R-:W-:Y:S05]  /*2e00*/  BRA.U UP1, `(.L_x_52) ;  /* 0x00000011013c7547 */ /* 0x000fea000b800000 */
[----:B------:R-:W-:Y:S01]  /*2e10*/  UMOV UR4, 0x40 ;  /* 0x0000004000047882 */ /* 0x000fe20000000000 */
[----:B------:R-:W-:Y:S01]  /*2e20*/  NOP ;  /* 0x0000000000007918 */ /* 0x000fe20000000000 */
[----:B------:R-:W-:Y:S01]  /*2e30*/  ULEA UR4, UR37, UR4, 0x18 ;  /* 0x0000000425047291 */ /* 0x000fe2000f8ec0ff */
[----:B------:R-:W-:Y:S02]  /*2e40*/  UMOV UR5, 0x400 ;  /* 0x0000040000057882 */ /* 0x000fe40000000000 */
[----:B------:R-:W-:-:S06]  /*2e50*/  ULEA UR37, UR37, UR5, 0x18 ;  /* 0x0000000525257291 */ /* 0x000fcc000f8ec0ff */
[----:B------:R-:W1:Y:S02]  /*2e60*/  LDS.U8 R0, [UR4+0x1c] ;  /* 0x00001c04ff007984 */ /* 0x000e640008000000 */
[----:B-1----:R-:W-:-:S13]  /*2e70*/  ISETP.NE.AND P0, PT, R0, RZ, PT ;  /* 0x000000ff0000720c */ /* 0x002fda0003f05270 */
[----:B------:R-:W-:Y:S05]  /*2e80*/  @P0 BRA `(.L_x_53) ;  /* 0x0000000000580947 */ /* 0x000fea0003800000 */
[----:B------:R-:W-:-:S13]  /*2e90*/  ELECT P0, URZ, PT ;  /* 0x0000000000ff782f */ /* 0x000fda0003800000 */
[----:B------:R-:W-:Y:S05]  /*2ea0*/  @!P0 BRA `(.L_x_54) ;  /* 0x0000000000608947 */ /* 0x000fea0003800000 */
[----:B------:R-:W-:Y:S01]  /*2eb0*/  UMOV UR5, 0x10 ;  /* 0x0000001000057882 */ /* 0x000fe20000000000 */
[----:B------:R-:W-:Y:S01]  /*2ec0*/  HFMA2 R0, -RZ, RZ, 0, 5.9604644775390625e-08 ;  /* 0x00000001ff007431 */ /* 0x000fe200000001ff */
[----:B------:R-:W-:-:S03]  /*2ed0*/  MOV R2, 0xffff ;  /* 0x0000ffff00027802 */ /* 0x000fc60000000f00 */
[----:B------:R-:W-:Y:S04]  /*2ee0*/  DEPBAR.LE SB1, 0x36 ;  /* 0x00009d800000791a */ /* 0x000fe80000000000 */
[----:B------:R-:W1:Y:S02]  /*2ef0*/  UTCATOMSWS.FIND_AND_SET.ALIGN UP0, UR5, UR5 ;  /* 0x00000005000575e3 */ /* 0x000e640008000800 */
[----:B-1----:R-:W-:Y:S01]  /*2f00*/  MOV R3, UR5 ;  /* 0x0000000500037c02 */ /* 0x002fe20008000f00 */
[----:B------:R-:W-:Y:S06]  /*2f10*/  BRA.U UP0, `(.L_x_55) ;  /* 0x0000000100187547 */ /* 0x000fec000b800000 */
.L_x_56:
[----:B------:R-:W-:Y:S05]  /*2f20*/  NANOSLEEP 0x64 ;  /* 0x000000640000795d */ /* 0x000fea0003800000 */
[----:B------:R-:W-:-:S05]  /*2f30*/  UMOV UR5, 0x10 ;  /* 0x0000001000057882 */ /* 0x000fca0000000000 */
[----:B------:R-:W-:Y:S04]  /*2f40*/  DEPBAR.LE SB1, 0x36 ;  /* 0x00009d800000791a */ /* 0x000fe80000000000 */
[----:B------:R-:W1:Y:S02]  /*2f50*/  UTCATOMSWS.FIND_AND_SET.ALIGN UP0, UR5, UR5 ;  /* 0x00000005000575e3 */ /* 0x000e640008000800 */
[----:B-1----:R-:W-:Y:S01]  /*2f60*/  MOV R3, UR5 ;  /* 0x0000000500037c02 */ /* 0x002fe20008000f00 */
[----:B------:R-:W-:Y:S05]  /*2f70*/  BRA.U !UP0, `(.L_x_56) ;  /* 0xfffffffd08e87547 */ /* 0x000fea000b83ffff */
.L_x_55:
[-C--:B------:R-:W-:Y:S02]  /*2f80*/  SHF.L.U32 R2, R2, R3.reuse, RZ ;  /* 0x0000000302027219 */ /* 0x080fe400000006ff */
[----:B------:R-:W-:Y:S01]  /*2f90*/  SHF.L.U32 R0, R0, R3, RZ ;  /* 0x0000000300007219 */ /* 0x000fe200000006ff */
[----:B------:R-:W-:Y:S02]  /*2fa0*/  IMAD.SHL.U32 R3, R3, 0x20, RZ ;  /* 0x0000002003037824 */ /* 0x000fe400078e00ff */
[----:B------:R1:W-:Y:S04]  /*2fb0*/  ATOMS.OR RZ, [UR4+0x14], R2 ;  /* 0x00001402ffff798c */ /* 0x0003e8000b000004 */
[----:B------:R1:W-:Y:S04]  /*2fc0*/  ATOMS.OR RZ, [UR4+0x18], R0 ;  /* 0x00001800ffff798c */ /* 0x0003e8000b000004 */
[----:B------:R1:W-:Y:S01]  /*2fd0*/  STS [UR37+0x140], R3 ;  /* 0x00014003ff007988 */ /* 0x0003e20008000825 */
[----:B------:R-:W-:Y:S05]  /*2fe0*/  BRA `(.L_x_54) ;  /* 0x0000000000107947 */ /* 0x000fea0003800000 */
.L_x_53:
[----:B------:R-:W-:Y:S02]  /*2ff0*/  MOV R0, 0xffffffff ;  /* 0xffffffff00007802 */ /* 0x000fe40000000f00 */
[----:B------:R-:W-:-:S03]  /*3000*/  MOV R2, 0x3030 ;  /* 0x0000303000027802 */ /* 0x000fc60000000f00 */
[----:B------:R1:W-:Y:S04]  /*3010*/  STS [UR37+0x140], R0 ;  /* 0x00014000ff007988 */ /* 0x0003e80008000825 */
[----:B-1-3-5:R-:W-:Y:S05]  /*3020*/  CALL.REL.NOINC `($__internal_1_$__cuda_sm10x_tcgen05_guardrail_trap_phase_invalid_during_alloc) ;  /* 0x0000006000d87944 */ /* 0x02afea0003c00000 */
.L_x_54:
[----:B------:R-:W-:Y:S05]  /*3030*/  WARPSYNC.ALL ;  /* 0x0000000000007948 */ /* 0x000fea0003800000 */
[----:B------:R-:W2:Y:S01]  /*3040*/  S2UR UR5, SR_CgaCtaId ;  /* 0x00000000000579c3 */ /* 0x000ea20000008800 */
[----:B------:R-:W-:Y:S01]  /*3050*/  UMOV UR4, 0x400 ;  /* 0x0000040000047882 */ /* 0x000fe20000000000 */
[----:B------:R-:W-:-:S06]  /*3060*/  NOP ;  /* 0x0000000000007918 */ /* 0x000fcc0000000000 */
[----:B------:R-:W-:Y:S06]  /*3070*/  BAR.ARV 0x6, 0xa0 ;  /* 0x0182800000007b1d */ /* 0x000fec0000002000 */
[----:B------:R-:W4:Y:S01]  /*3080*/  LDCU UR7, c[0x0][0x38c] ;  /* 0x00007180ff0777ac */ /* 0x000f220008000800 */
[----:B------:R-:W-:Y:S01]  /*3090*/  IMAD.MOV.U32 R11, RZ, RZ, 0x1 ;  /* 0x00000001ff0b7424 */ /* 0x000fe200078e00ff */
[----:B------:R-:W-:Y:S01]  /*30a0*/  CS2R R8, SRZ ;  /* 0x0000000000087805 */ /* 0x000fe2000001ff00 */
[----:B------:R-:W-:Y:S01]  /*30b0*/  IMAD.MOV.U32 R10, RZ, RZ, RZ ;  /* 0x000000ffff0a7224 */ /* 0x000fe200078e00ff */
[----:B------:R-:W3:Y:S01]  /*30c0*/  LDCU UR6, c[0x0][0x38c] ;  /* 0x00007180ff0677ac */ /* 0x000ee20008000800 */
[----:B------:R-:W-:Y:S01]  /*30d0*/  UMOV UR15, URZ ;  /* 0x000000ff000f7c82 */ /* 0x000fe20008000000 */
[----:B------:R-:W-:Y:S01]  /*30e0*/  UMOV UR14, URZ ;  /* 0x000000ff000e7c82 */ /* 0x000fe20008000000 */
[----:B--2---:R-:W-:Y:S01]  /*30f0*/  ULEA UR5, UR5, UR4, 0x18 ;  /* 0x0000000405057291 */ /* 0x004fe2000f8ec0ff */
[----:B------:R-:W-:Y:S01]  /*3100*/  UMOV UR32, 0x0 ;  /* 0x0000000000207882 */ /* 0x000fe20000000000 */
[----:B------:R-:W-:-:S02]  /*3110*/  UMOV UR33, 0x4218910 ;  /* 0x0421891000217882 */ /* 0x000fc40000000000 */
[----:B------:R-:W-:Y:S02]  /*3120*/  UIADD3 UR9, UPT, UPT, UR5, 0x8800, URZ ;  /* 0x0000880005097890 */ /* 0x000fe4000fffe0ff */
[----:B------:R-:W-:Y:S02]  /*3130*/  UIADD3 UR10, UPT, UPT, UR5, 0x18800, URZ ;  /* 0x00018800050a7890 */ /* 0x000fe4000fffe0ff */
[----:B----4-:R-:W-:Y:S01]  /*3140*/  UIADD3 UR7, UPT, UPT, UR7, 0x3f, URZ ;  /* 0x0000003f07077890 */ /* 0x010fe2000fffe0ff */
[----:B-1----:R-:W1:Y:S01]  /*3150*/  LDS R0, [UR5+0x140] ;  /* 0x00014005ff007984 */ /* 0x002e620008000800 */
[----:B------:R-:W-:Y:S02]  /*3160*/  USHF.R.U32.HI UR9, URZ, 0x4, UR9 ;  /* 0x00000004ff097899 */ /* 0x000fe40008011609 */
[----:B------:R-:W-:Y:S02]  /*3170*/  USHF.R.S32.HI UR4, URZ, 0x1f, UR7 ;  /* 0x0000001fff047899 */ /* 0x000fe40008011407 */
[----:B------:R-:W-:-:S02]  /*3180*/  USHF.R.U32.HI UR10, URZ, 0x4, UR10 ;  /* 0x00000004ff0a7899 */ /* 0x000fc4000801160a */
[----:B------:R-:W-:Y:S02]  /*3190*/  ULEA.HI UR4, UR4, UR7, URZ, 0x6 ;  /* 0x0000000704047291 */ /* 0x000fe4000f8f30ff */
[----:B------:R-:W-:Y:S02]  /*31a0*/  ULOP3.LUT UR9, UR9, 0x3fff, URZ, 0xc0, !UPT ;  /* 0x00003fff09097892 */ /* 0x000fe4000f8ec0ff */
[----:B------:R-:W-:Y:S02]  /*31b0*/  USHF.R.S32.HI UR4, URZ, 0x6, UR4 ;  /* 0x00000006ff047899 */ /* 0x000fe40008011404 */
[----:B------:R-:W-:Y:S02]  /*31c0*/  ULOP3.LUT UR10, UR10, 0x3fff, URZ, 0xc0, !UPT ;  /* 0x00003fff0a0a7892 */ /* 0x000fe4000f8ec0ff */
[----:B------:R-:W-:Y:S01]  /*31d0*/  UISETP.LT.AND UP0, UPT, UR4, 0x1, UPT ;  /* 0x000000010400788c */ /* 0x000fe2000bf01270 */
[----:B------:R-:W-:Y:S01]  /*31e0*/  UMOV UR30, 0x0 ;  /* 0x00000000001e7882 */ /* 0x000fe20000000000 */
[----:B------:R-:W-:-:S02]  /*31f0*/  UMOV UR31, 0x4218910 ;  /* 0x04218910001f7882 */ /* 0x000fc40000000000 */
[----:B------:R-:W-:Y:S01]  /*3200*/  USEL UR8, UR4, 0x1, !UP0 ;  /* 0x0000000104087887 */ /* 0x000fe2000c000000 */
[----:B------:R-:W-:Y:S01]  /*3210*/  UMOV UR28, 0x0 ;  /* 0x00000000001c7882 */ /* 0x000fe20000000000 */
[----:B------:R-:W-:Y:S01]  /*3220*/  UMOV UR29, 0x4218910 ;  /* 0x04218910001d7882 */ /* 0x000fe20000000000 */
[----:B------:R-:W-:Y:S01]  /*3230*/  UMOV UR26, 0x0 ;  /* 0x00000000001a7882 */ /* 0x000fe20000000000 */
[----:B------:R-:W-:Y:S01]  /*3240*/  UMOV UR27, 0x4218910 ;  /* 0x04218910001b7882 */ /* 0x000fe20000000000 */
[----:B------:R-:W-:Y:S01]  /*3250*/  UMOV UR24, 0x0 ;  /* 0x0000000000187882 */ /* 0x000fe20000000000 */
[----:B------:R-:W-:Y:S01]  /*3260*/  UMOV UR25, 0x4218910 ;  /* 0x0421891000197882 */ /* 0x000fe20000000000 */
[----:B------:R-:W-:Y:S01]  /*3270*/  UMOV UR22, 0x0 ;  /* 0x0000000000167882 */ /* 0x000fe20000000000 */
[----:B------:R-:W-:Y:S01]  /*3280*/  UMOV UR23, 0x4218910 ;  /* 0x0421891000177882 */ /* 0x000fe20000000000 */
[----:B------:R-:W-:Y:S02]  /*3290*/  ULOP3.LUT UR9, UR9, 0x2000000, URZ, 0xfc, !UPT ;  /* 0x0200000009097892 */ /* 0x000fe4000f8efcff */
[----:B------:R-:W-:-:S02]  /*32a0*/  ULOP3.LUT UR10, UR10, 0x2000000, URZ, 0xfc, !UPT ;  /* 0x020000000a0a7892 */ /* 0x000fc4000f8efcff */
[----:B------:R-:W-:Y:S02]  /*32b0*/  UIADD3 UR8, UPT, UPT, -UR8, URZ, URZ ;  /* 0x000000ff08087290 */ /* 0x000fe4000fffe1ff */
[----:B---3--:R-:W-:Y:S01]  /*32c0*/  UISETP.GE.AND UP3, UPT, UR6, 0x1, UPT ;  /* 0x000000010600788c */ /* 0x008fe2000bf66270 */
[----:B------:R-:W-:Y:S01]  /*32d0*/  UMOV UR20, 0x0 ;  /* 0x0000000000147882 */ /* 0x000fe20000000000 */
[----:B------:R-:W-:Y:S01]  /*32e0*/  UMOV UR21, 0x4218910 ;  /* 0x0421891000157882 */ /* 0x000fe20000000000 */
[----:B------:R-:W-:Y:S01]  /*32f0*/  UMOV UR18, 0x0 ;  /* 0x0000000000127882 */ /* 0x000fe20000000000 */
[----:B-1----:R-:W-:Y:S01]  /*3300*/  R2UR UR16, R0 ;  /* 0x00000000001072ca */ /* 0x002fe200000e0000 */
[----:B------:R-:W-:-:S14]  /*3310*/  UMOV UR19, 0x4218910 ;  /* 0x0421891000137882 */ /* 0x000fdc0000000000 */
.L_x_63:
[----:B------:R-:W-:Y:S02]  /*3320*/  LEA R0, R10, UR5, 0x3 ;  /* 0x000000050a007c11 */ /* 0x000fe4000f8e18ff */
[----:B------:R-:W-:Y:S02]  /*3330*/  SHF.L.U32 R2, R9, 0x1f, RZ ;  /* 0x0000001f09027819 */ /* 0x000fe400000006ff */
[----:B------:R-:W-:Y:S01]  /*3340*/  PLOP3.LUT P0, PT, PT, PT, UP3, 0x80, 0x8 ;  /* 0x000000000008781c */ /* 0x000fe20003f0f038 */
[----:B------:R-:W-:Y:S01]  /*3350*/  VIADD R3, R0, 0xa0 ;  /* 0x000000a000037836 */ /* 0x000fe20000000000 */
[----:B-1----:R-:W1:Y:S02]  /*3360*/  SYNCS.PHASECHK.TRANS64.TRYWAIT P1, [R0+URZ+0x90], R2 ;  /* 0x00009002000075a7 */ /* 0x002e6400080211ff */
[----:B-1-3--:R-:W-:Y:S09]  /*3370*/  @!P1 BRA `(.L_x_57) ;  /* 0x0000005800049947 */ /* 0x00aff20003800000 */
.L_x_150:
[----:B------:R-:W-:Y:S01]  /*3380*/  LEA R4, R10, UR5, 0x4 ;  /* 0x000000050a047c11 */ /* 0x000fe2000f8e20ff */
[----:B------:R-:W-:Y:S01]  /*3390*/  @UP3 ULEA UR7, UR14, UR5, 0x3 ;  /* 0x000000050e073291 */ /* 0x000fe2000f8e18ff */
[----:B------:R-:W-:Y:S01]  /*33a0*/  PLOP3.LUT P2, PT, PT, PT, PT, 0x80, 0x8 ;  /* 0x000000000008781c */ /* 0x000fe20003f4f070 */
[----:B------:R-:W-:Y:S01]  /*33b0*/  ULEA UR6, UR15, UR5, 0x3 ;  /* 0x000000050f067291 */ /* 0x000fe2000f8e18ff */
[----:B------:R-:W-:Y:S01]  /*33c0*/  PRMT R3, RZ, 0x654, R3 ;  /* 0x00000654ff037816 */ /* 0x000fe20000000003 */
[----:B------:R-:W-:Y:S01]  /*33d0*/  ULEA.HI UR11, UR15, UR15, URZ, 0x1 ;  /* 0x0000000f0f0b7291 */ /* 0x000fe2000f8f08ff */
[----:B------:R-:W2:Y:S01]  /*33e0*/  LDS.128 R4, [R4+0x120] ;  /* 0x0001200004047984 */ /* 0x000ea20000000c00 */
[----:B-1----:R-:W-:Y:S02]  /*33f0*/  @P0 SHF.L.U32 R2, R8, 0x1f, RZ ;  /* 0x0000001f08020819 */ /* 0x002fe400000006ff */
[----:B------:R-:W-:Y:S01]  /*3400*/  SHF.L.U32 R0, R11, 0x1f, RZ ;  /* 0x0000001f0b007819 */ /* 0x000fe200000006ff */
[----:B------:R-:W-:Y:S01]  /*3410*/  @!PT LDS RZ, [RZ] ;  /* 0x00000000fffff984 */ /* 0x000fe20000000800 */
[----:B------:R-:W-:Y:S01]  /*3420*/  @!PT LDS RZ, [RZ] ;  /* 0x00000000fffff984 */ /* 0x000fe20000000800 */
[----:B------:R-:W-:Y:S01]  /*3430*/  @!PT LDS RZ, [RZ] ;  /* 0x00000000fffff984 */ /* 0x000fe20000000800 */
[----:B------:R-:W-:Y:S01]  /*3440*/  @!PT LDS RZ, [RZ] ;  /* 0x00000000fffff984 */ /* 0x000fe20000000800 */
[----:B------:R1:W-:Y:S06]  /*3450*/  MEMBAR.ALL.CTA ;  /* 0x0000000000007992 */ /* 0x0003ec0000008000 */
[----:B-1----:R-:W1:Y:S02]  /*3460*/  FENCE.VIEW.ASYNC.S ;  /* 0x00000000000073c6 */ /* 0x002e640000000000 */
[----:B-1----:R1:W-:Y:S01]  /*3470*/  SYNCS.ARRIVE.TRANS64.RED.A1T0 RZ, [R3+URZ], RZ ;  /* 0x000000ff03ff79a7 */ /* 0x0023e200081004ff */
[----:B------:R1:W3:Y:S01]  /*3480*/  @P0 SYNCS.PHASECHK.TRANS64.TRYWAIT P2, [UR7], R2 ;  /* 0x00000002ff0005a7 */ /* 0x0002e20008041107 */
[----:B------:R-:W-:-:S02]  /*3490*/  USHF.L.U32 UR7, UR11, 0x6, URZ ;  /* 0x000000060b077899 */ /* 0x000fc400080006ff */
[----:B------:R-:W-:Y:S01]  /*34a0*/  ULOP3.LUT UR11, UR11, 0xffe, URZ, 0xc0, !UPT ;  /* 0x00000ffe0b0b7892 */ /* 0x000fe2000f8ec0ff */
[----:B--2---:R-:W-:Y:S01]  /*34b0*/  LOP3.LUT P1, RZ, R6, 0x1, RZ, 0xc0, !PT ;  /* 0x0000000106ff7812 */ /* 0x004fe2000782c0ff */
[----:B------:R-:W-:Y:S02]  /*34c0*/  ULOP3.LUT UR7, UR7, 0xffffff80, URZ, 0xc0, !UPT ;  /* 0xffffff8007077892 */ /* 0x000fe4000f8ec0ff */
[----:B------:R-:W-:Y:S02]  /*34d0*/  UIADD3 UR11, UPT, UPT, -UR11, UR15, URZ ;  /* 0x0000000f0b0b7290 */ /* 0x000fe4000fffe1ff */
[----:B------:R-:W-:-:S04]  /*34e0*/  UIADD3 UR7, UPT, UPT, UR16, UR7, URZ ;  /* 0x0000000710077290 */ /* 0x000fc8000fffe0ff */
[----:B------:R-:W-:Y:S01]  /*34f0*/  ULEA UR7, UR11, UR7, 0x14 ;  /* 0x000000070b077291 */ /* 0x000fe2000f8ea0ff */
[----:B------:R-:W2:Y:S02]  /*3500*/  SYNCS.PHASECHK.TRANS64.TRYWAIT P0, [UR6+0xd0], R0 ;  /* 0x0000d000ff0075a7 */ /* 0x000ea40008001106 */
[----:B-123--:R-:W-:Y:S09]  /*3510*/  @!P0 BRA `(.L_x_58) ;  /* 0x0000005400b08947 */ /* 0x00eff20003800000 */
.L_x_152:
[----:B------:R-:W-:Y:S01]  /*3520*/  IADD3 R10, PT, PT, R10, 0x1, RZ ;  /* 0x000000010a0a7810 */ /* 0x000fe20007ffe0ff */
[----:B------:R-:W-:Y:S06]  /*3530*/  BRA.U !UP3, `(.L_x_59) ;  /* 0x000000050b107547 */ /* 0x000fec000b800000 */
[----:B------:R-:W-:Y:S01]  /*3540*/  UPLOP3.LUT UP4, UPT, UPT, UPT, UPT, 0x40, 0x4 ;  /* 0x000000000004789c */ /* 0x000fe20003f8e870 */
[----:B------:R-:W-:Y:S01]  /*3550*/  UMOV UR13, UR8 ;  /* 0x00000008000d7c82 */ /* 0x000fe20008000000 */
[----:B------:R-:W-:Y:S01]  /*3560*/  UMOV UR12, UR4 ;  /* 0x00000004000c7c82 */ /* 0x000fe20008000000 */
[----:B------:R-:W-:-:S08]  /*3570*/  UMOV UR17, UR14 ;  /* 0x0000000e00117c82 */ /* 0x000fd00008000000 */
.L_x_62:
[----:B------:R-:W-:Y:S02]  /*3580*/  UIADD3 UR13, UPT, UPT, UR13, 0x1, URZ ;  /* 0x000000010d0d7890 */ /* 0x000fe4000fffe0ff */
[----:B--2---:R-:W-:Y:S02]  /*3590*/  ULEA UR11, UR17, UR5, 0x3 ;  /* 0x00000005110b7291 */ /* 0x004fe4000f8e18ff */
[----:B------:R-:W-:Y:S01]  /*35a0*/  UISETP.NE.AND UP0, UPT, UR13, URZ, UPT ;  /* 0x000000ff0d00728c */ /* 0x000fe2000bf05270 */
[----:B---3--:R-:W-:Y:S10]  /*35b0*/  @P2 BRA `(.L_x_60) ;  /* 0x00000000000c2947 */ /* 0x008ff40003800000 */
[----:B-1----:R-:W-:Y:S04]  /*35c0*/  SHF.L.U32 R2, R8, 0x1f, RZ ;  /* 0x0000001f08027819 */ /* 0x002fe800000006ff */
[----:B------:R-:W1:Y:S02]  /*35d0*/  SYNCS.PHASECHK.TRANS64.TRYWAIT P0, [UR11], R2 ;  /* 0x00000002ff0075a7 */ /* 0x000e64000800110b */
[----:B-1----:R-:W-:Y:S05]  /*35e0*/  @!P0 BRA `(.L_x_61) ;  /* 0x0000005400948947 */ /* 0x002fea0003800000 */
.L_x_60:
[----:B------:R-:W-:Y:S01]  /*35f0*/  UISETP.NE.AND UP1, UPT, UR12, 0x1, UPT ;  /* 0x000000010c00788c */ /* 0x000fe2000bf25270 */
[----:B------:R-:W-:Y:S01]  /*3600*/  PLOP3.LUT P2, PT, PT, PT, PT, 0x80, 0x8 ;  /* 0x000000000008781c */ /* 0x000fe20003f4f070 */
[----:B------:R-:W-:Y:S02]  /*3610*/  UIADD3 UR14, UPT, UPT, UR17, 0x1, URZ ;  /* 0x00000001110e7890 */ /* 0x000fe4000fffe0ff */
[----:B------:R-:W-:Y:S02]  /*3620*/  ULEA UR64, UR17, UR10, 0xb ;  /* 0x0000000a11407291 */ /* 0x000fe4000f8e58ff */
[----:B------:R-:W-:Y:S01]  /*3630*/  UISETP.NE.AND UP2, UPT, UR14, 0x4, UPT ;  /* 0x000000040e00788c */ /* 0x000fe2000bf45270 */
[----:B------:R-:W-:Y:S01]  /*3640*/  PLOP3.LUT P0, PT, PT, PT, UP1, 0x80, 0x8 ;  /* 0x000000000008781c */ /* 0x000fe20003f0f018 */
[----:B------:R-:W-:Y:S02]  /*3650*/  ULEA UR62, UR17, UR9, 0xa ;  /* 0x00000009113e7291 */ /* 0x000fe4000f8e50ff */
[----:B------:R-:W-:Y:S02]  /*3660*/  USEL UR35, URZ, 0x1, UP2 ;  /* 0x00000001ff237887 */ /* 0x000fe40009000000 */
[----:B------:R-:W-:Y:S02]  /*3670*/  USEL UR14, UR14, URZ, UP2 ;  /* 0x000000ff0e0e7287 */ /* 0x000fe40009000000 */
[----:B------:R-:W-:Y:S02]  /*3680*/  UIADD3 UR60, UPT, UPT, UR64, 0x40, URZ ;  /* 0x00000040403c7890 */ /* 0x000fe4000fffe0ff */
[----:B------:R-:W-:Y:S01]  /*3690*/  @UP1 ULEA UR34, UR14, UR5, 0x3 ;  /* 0x000000050e221291 */ /* 0x000fe2000f8e18ff */
[----:B------:R-:W-:Y:S01]  /*36a0*/  LOP3.LUT R8, R8, UR35, RZ, 0x3c, !PT ;  /* 0x0000002308087c12 */ /* 0x000fe2000f8e3cff */
[----:B------:R-:W-:Y:S02]  /*36b0*/  UIADD3 UR58, UPT, UPT, UR62, 0x40, URZ ;  /* 0x000000403e3a7890 */ /* 0x000fe4000fffe0ff */
[----:B------:R-:W-:Y:S01]  /*36c0*/  UIADD3 UR56, UPT, UPT, UR64, 0x80, URZ ;  /* 0x0000008040387890 */ /* 0x000fe2000fffe0ff */
[----:B-1----:R-:W-:Y:S01]  /*36d0*/  @P0 SHF.L.U32 R0, R8, 0x1f, RZ ;  /* 0x0000001f08000819 */ /* 0x002fe200000006ff */
[----:B------:R-:W-:Y:S02]  /*36e0*/  UIADD3 UR54, UPT, UPT, UR62, 0x80, URZ ;  /* 0x000000803e367890 */ /* 0x000fe4000fffe0ff */
[----:B------:R-:W-:Y:S01]  /*36f0*/  UIADD3 UR52, UPT, UPT, UR64, 0xc0, URZ ;  /* 0x000000c040347890 */ /* 0x000fe2000fffe0ff */
[----:B------:R2:W3:Y:S01]  /*3700*/  @P0 SYNCS.PHASECHK.TRANS64.TRYWAIT P2, [UR34], R0 ;  /* 0x00000000ff0005a7 */ /* 0x0004e20008041122 */
[----:B------:R-:W-:Y:S02]  /*3710*/  UIADD3 UR50, UPT, UPT, UR62, 0xc0, URZ ;  /* 0x000000c03e327890 */ /* 0x000fe4000fffe0ff */
        /* <DEDUP_REMOVED lines=9> */
[----:B------:R-:W-:Y:S01]  /*37b0*/  UIADD3 UR12, UPT, UPT, UR12, -0x1, URZ ;  /* 0xffffffff0c0c7890 */ /* 0x000fe2000fffe0ff */
[----:B------:R-:W-:Y:S01]  /*37c0*/  UMOV UR65, 0x20004020 ;  /* 0x2000402000417882 */ /* 0x000fe20000000000 */
[----:B------:R-:W-:Y:S01]  /*37d0*/  UMOV UR63, 0x20004020 ;  /* 0x20004020003f7882 */ /* 0x000fe20000000000 */
[----:B------:R-:W-:Y:S01]  /*37e0*/  UMOV UR61, 0x20004020 ;  /* 0x20004020003d7882 */ /* 0x000fe20000000000 */
[----:B------:R2:W-:Y:S01]  /*37f0*/  UTCHMMA gdesc[UR62], gdesc[UR64], tmem[UR7], tmem[UR32], idesc[UR33], UP4 ;  /* 0x00ff20403e0075ea */ /* 0x0005e2000a000007 */
[----:B------:R-:W-:Y:S01]  /*3800*/  UPLOP3.LUT UP4, UPT, UPT, UPT, UPT, 0x80, 0x8 ;  /* 0x000000000008789c */ /* 0x000fe20003f8f070 */
[----:B------:R-:W-:Y:S01]  /*3810*/  UMOV UR59, 0x20004020 ;  /* 0x20004020003b7882 */ /* 0x000fe20000000000 */
[----:B------:R-:W-:Y:S01]  /*3820*/  UMOV UR57, 0x20004020 ;  /* 0x2000402000397882 */ /* 0x000fe20000000000 */
[----:B------:R2:W-:Y:S01]  /*3830*/  UTCHMMA gdesc[UR58], gdesc[UR60], tmem[UR7], tmem[UR30], idesc[UR31], UPT ;  /* 0x00ff1e3c3a0075ea */ /* 0x0005e2000b800007 */
        /* <DEDUP_REMOVED lines=14> */
[----:B------:R-:W-:Y:S01]  /*3920*/  UMOV UR35, 0x20004020 ;  /* 0x2000402000237882 */ /* 0x000fe20000000000 */
[----:B------:R2:W-:Y:S01]  /*3930*/  UTCHMMA gdesc[UR38], gdesc[UR40], tmem[UR7], tmem[UR20], idesc[UR21], UPT ;  /* 0x00ff1428260075ea */ /* 0x0005e2000b800007 */
[----:B------:R2:W-:Y:S01]  /*3940*/  UTCHMMA gdesc[UR34], gdesc[UR36], tmem[UR7], tmem[UR18], idesc[UR19], UPT ;  /* 0x00ff1224220075ea */ /* 0x0005e2000b800007 */
[----:B------:R2:W-:Y:S01]  /*3950*/  UTCBAR [UR11], URZ ;  /* 0x000000ff0b0073e9 */ /* 0x0005e200080000ff */
[----:B------:R-:W-:Y:S01]  /*3960*/  UMOV UR17, UR14 ;  /* 0x0000000e00117c82 */ /* 0x000fe20008000000 */
[----:B------:R-:W-:Y:S05]  /*3970*/  BRA.U UP0, `(.L_x_62) ;  /* 0xfffffffd00007547 */ /* 0x000fea000b83ffff */
.L_x_59:
[----:B------:R-:W-:Y:S01]  /*3980*/  UIADD3 UR15, UPT, UPT, UR15, 0x1, URZ ;  /* 0x000000010f0f7890 */ /* 0x000fe2000fffe0ff */
[C---:B------:R-:W-:Y:S01]  /*3990*/  ISETP.NE.AND P0, PT, R10.reuse, 0x2, PT ;  /* 0x000000020a00780c */ /* 0x040fe20003f05270 */
[----:B--2---:R-:W-:Y:S02]  /*39a0*/  UIADD3 UR7, UPT, UPT, UR6, 0xb0, URZ ;  /* 0x000000b006077890 */ /* 0x004fe4000fffe0ff */
[----:B------:R-:W-:Y:S01]  /*39b0*/  UISETP.NE.AND UP0, UPT, UR15, 0x4, UPT ;  /* 0x000000040f00788c */ /* 0x000fe2000bf05270 */
[----:B-1----:R-:W-:Y:S02]  /*39c0*/  SEL R0, RZ, 0x1, P0 ;  /* 0x00000001ff007807 */ /* 0x002fe40000000000 */
[----:B------:R-:W-:Y:S01]  /*39d0*/  SEL R10, R10, RZ, P0 ;  /* 0x000000ff0a0a7207 */ /* 0x000fe20000000000 */
[----:B------:R-:W-:Y:S01]  /*39e0*/  USEL UR6, URZ, 0x1, UP0 ;  /* 0x00000001ff067887 */ /* 0x000fe20008000000 */
[----:B------:R-:W-:Y:S01]  /*39f0*/  LOP3.LUT R9, R9, R0, RZ, 0x3c, !PT ;  /* 0x0000000009097212 */ /* 0x000fe200078e3cff */
[----:B------:R-:W-:Y:S01]  /*3a00*/  USEL UR15, UR15, URZ, UP0 ;  /* 0x000000ff0f0f7287 */ /* 0x000fe20008000000 */
[----:B------:R1:W-:Y:S03]  /*3a10*/  UTCBAR [UR7], URZ ;  /* 0x000000ff070073e9 */ /* 0x0003e600080000ff */
[----:B------:R-:W-:Y:S01]  /*3a20*/  LOP3.LUT R11, R11, UR6, RZ, 0x3c, !PT ;  /* 0x000000060b0b7c12 */ /* 0x000fe2000f8e3cff */
[----:B------:R-:W-:Y:S07]  /*3a30*/  @P1 BRA `(.L_x_63) ;  /* 0xfffffff800381947 */ /* 0x000fee000383ffff */
[----:B------:R-:W2:Y:S01]  /*3a40*/  S2UR UR4, SR_CgaCtaId ;  /* 0x00000000000479c3 */ /* 0x000ea20000008800 */
[----:B------:R-:W-:Y:S01]  /*3a50*/  ELECT P0, URZ, PT ;  /* 0x0000000000ff782f */ /* 0x000fe20003800000 */
[----:B------:R-:W-:Y:S01]  /*3a60*/  IMAD.MOV.U32 R0, RZ, RZ, 0x1 ;  /* 0x00000001ff007424 */ /* 0x000fe200078e00ff */
[----:B------:R-:W-:Y:S01]  /*3a70*/  UIADD3 UR5, UPT, UPT, UR5, 0xd0, URZ ;  /* 0x000000d005057890 */ /* 0x000fe2000fffe0ff */
[----:B------:R-:W-:Y:S01]  /*3a80*/  SHF.L.U32 R2, R11, 0x1f, RZ ;  /* 0x0000001f0b027819 */ /* 0x000fe200000006ff */
[----:B------:R-:W-:-:S03]  /*3a90*/  UMOV UR6, 0x40 ;  /* 0x0000004000067882 */ /* 0x000fc60000000000 */
[----:B------:R-:W-:Y:S01]  /*3aa0*/  UVIRTCOUNT.DEALLOC.SMPOOL 0x80 ;  /* 0x000000800000784c */ /* 0x000fe20000000000 */
[----:B--2---:R-:W-:Y:S02]  /*3ab0*/  ULEA UR4, UR4, UR6, 0x18 ;  /* 0x0000000604047291 */ /* 0x004fe4000f8ec0ff */
[----:B------:R-:W-:-:S07]  /*3ac0*/  ULEA UR6, UR15, UR5, 0x3 ;  /* 0x000000050f067291 */ /* 0x000fce000f8e18ff */
[----:B------:R2:W-:Y:S02]  /*3ad0*/  @P0 STS.U8 [UR4+0x1c], R0 ;  /* 0x00001c00ff000988 */ /* 0x0005e40008000004 */
[----:B------:R-:W4:Y:S02]  /*3ae0*/  SYNCS.PHASECHK.TRANS64.TRYWAIT P0, [UR6], R2 ;  /* 0x00000002ff0075a7 */ /* 0x000f240008001106 */
[----:B--2-4-:R-:W-:Y:S05]  /*3af0*/  @!P0 BRA `(.L_x_64) ;  /* 0x0000005000688947 */ /* 0x014fea0003800000 */
.L_x_155:
[----:B-1----:R-:W-:-:S04]  /*3b00*/  UIADD3 UR7, UPT, UPT, UR15, 0x1, URZ ;  /* 0x000000010f077890 */ /* 0x002fc8000fffe0ff */
[----:B------:R-:W-:-:S04]  /*3b10*/  UISETP.NE.AND UP0, UPT, UR7, 0x4, UPT ;  /* 0x000000040700788c */ /* 0x000fc8000bf05270 */
[----:B------:R-:W-:Y:S02]  /*3b20*/  USEL UR8, URZ, 0x1, UP0 ;  /* 0x00000001ff087887 */ /* 0x000fe40008000000 */
[----:B------:R-:W-:-:S04]  /*3b30*/  USEL UR7, UR7, URZ, UP0 ;  /* 0x000000ff07077287 */ /* 0x000fc80008000000 */
[----:B------:R-:W-:Y:S01]  /*3b40*/  ULEA UR6, UR7, UR5, 0x3 ;  /* 0x0000000507067291 */ /* 0x000fe2000f8e18ff */
[----:B--2---:R-:W-:-:S04]  /*3b50*/  LOP3.LUT R2, R11, UR8, RZ, 0x3c, !PT ;  /* 0x000000080b027c12 */ /* 0x004fc8000f8e3cff */
[----:B------:R-:W-:-:S04]  /*3b60*/  SHF.L.U32 R3, R2, 0x1f, RZ ;  /* 0x0000001f02037819 */ /* 0x000fc800000006ff */
[----:B------:R-:W1:Y:S02]  /*3b70*/  SYNCS.PHASECHK.TRANS64.TRYWAIT P0, [UR6], R3 ;  /* 0x00000003ff0075a7 */ /* 0x000e640008001106 */
[----:B-1----:R-:W-:Y:S05]  /*3b80*/  @!P0 BRA `(.L_x_65) ;  /* 0x00000050005c8947 */ /* 0x002fea0003800000 */
.L_x_157:
        /* <DEDUP_REMOVED lines=9> */
.L_x_159:
[----:B------:R-:W-:-:S04]  /*3c20*/  UIADD3 UR7, UPT, UPT, UR7, 0x1, URZ ;  /* 0x0000000107077890 */ /* 0x000fc8000fffe0ff */
[----:B------:R-:W-:-:S04]  /*3c30*/  UISETP.NE.AND UP0, UPT, UR7, 0x4, UPT ;  /* 0x000000040700788c */ /* 0x000fc8000bf05270 */
[----:B------:R-:W-:Y:S02]  /*3c40*/  USEL UR6, URZ, 0x1, UP0 ;  /* 0x00000001ff067887 */ /* 0x000fe40008000000 */
[----:B------:R-:W-:-:S04]  /*3c50*/  USEL UR7, UR7, URZ, UP0 ;  /* 0x000000ff07077287 */ /* 0x000fc80008000000 */
[----:B------:R-:W-:Y:S01]  /*3c60*/  ULEA UR7, UR7, UR5, 0x3 ;  /* 0x0000000507077291 */ /* 0x000fe2000f8e18ff */
[----:B------:R-:W-:-:S04]  /*3c70*/  LOP3.LUT R2, R2, UR6, RZ, 0x3c, !PT ;  /* 0x0000000602027c12 */ /* 0x000fc8000f8e3cff */
[----:B------:R-:W-:-:S04]  /*3c80*/  SHF.L.U32 R2, R2, 0x1f, RZ ;  /* 0x0000001f02027819 */ /* 0x000fc800000006ff */
[----:B------:R-:W2:Y:S02]  /*3c90*/  SYNCS.PHASECHK.TRANS64.TRYWAIT P0, [UR7], R2 ;  /* 0x00000002ff0075a7 */ /* 0x000ea40008001107 */
[----:B--2---:R-:W-:Y:S05]  /*3ca0*/  @!P0 BRA `(.L_x_67) ;  /* 0x0000005000448947 */ /* 0x004fea0003800000 */
.L_x_161:
[----:B------:R-:W-:Y:S01]  /*3cb0*/  NOP ;  /* 0x0000000000007918 */ /* 0x000fe20000000000 */
[----:B-1----:R-:W1:Y:S01]  /*3cc0*/  LDS R0, [UR4+0x14] ;  /* 0x00001404ff007984 */ /* 0x002e620008000800 */
[----:B------:R-:W-:Y:S01]  /*3cd0*/  ULOP3.LUT UR6, UR16, 0xffff, URZ, 0xc0, !UPT ;  /* 0x0000ffff10067892 */ /* 0x000fe2000f8ec0ff */
[----:B------:R-:W-:Y:S01]  /*3ce0*/  UMOV UR8, 0xffff ;  /* 0x0000ffff00087882 */ /* 0x000fe20000000000 */
[----:B------:R-:W-:Y:S02]  /*3cf0*/  UMOV UR5, 0x1 ;  /* 0x0000000100057882 */ /* 0x000fe40000000000 */
[----:B------:R-:W-:-:S04]  /*3d00*/  USHF.R.U32.HI UR6, URZ, 0x5, UR6 ;  /* 0x00000005ff067899 */ /* 0x000fc80008011606 */
[----:B------:R-:W-:Y:S02]  /*3d10*/  USHF.L.U32 UR8, UR8, UR6, URZ ;  /* 0x0000000608087299 */ /* 0x000fe400080006ff */
[----:B------:R-:W-:-:S04]  /*3d20*/  USHF.L.U32 UR5, UR5, UR6, URZ ;  /* 0x0000000605057299 */ /* 0x000fc800080006ff */
[----:B-1----:R-:W-:-:S04]  /*3d30*/  LOP3.LUT R0, R0, UR8, RZ, 0xc0, !PT ;  /* 0x0000000800007c12 */ /* 0x002fc8000f8ec0ff */
[----:B------:R-:W-:-:S13]  /*3d40*/  ISETP.NE.AND P0, PT, R0, UR8, PT ;  /* 0x0000000800007c0c */ /* 0x000fda000bf05270 */
[----:B------:R-:W-:Y:S05]  /*3d50*/  @P0 BRA `(.L_x_68) ;  /* 0x0000000000580947 */ /* 0x000fea0003800000 */
[----:B------:R-:W1:Y:S02]  /*3d60*/  LDS R0, [UR4+0x18] ;  /* 0x00001804ff007984 */ /* 0x000e640008000800 */
[----:B-1----:R-:W-:-:S04]  /*3d70*/  LOP3.LUT R0, R0, UR5, RZ, 0xc0, !PT ;  /* 0x0000000500007c12 */ /* 0x002fc8000f8ec0ff */
[----:B------:R-:W-:-:S13]  /*3d80*/  ISETP.NE.AND P0, PT, R0, UR5, PT ;  /* 0x0000000500007c0c */ /* 0x000fda000bf05270 */
[----:B------:R-:W-:Y:S05]  /*3d90*/  @P0 BRA `(.L_x_69) ;  /* 0x00000000003c0947 */ /* 0x000fea0003800000 */
[----:B------:R-:W1:Y:S01]  /*3da0*/  S2R R2, SR_LANEID ;  /* 0x0000000000027919 */ /* 0x000e620000000000 */
[----:B------:R-:W-:Y:S01]  /*3db0*/  ULOP3.LUT UR8, URZ, UR8, URZ, 0x33, !UPT ;  /* 0x00000008ff087292 */ /* 0x000fe2000f8e33ff */
[----:B------:R-:W-:Y:S02]  /*3dc0*/  VOTEU.ANY UR7, UPT, PT ;  /* 0x0000000000077886 */ /* 0x000fe400038e0100 */
[----:B------:R-:W-:-:S03]  /*3dd0*/  UFLO.U32 UR7, UR7 ;  /* 0x00000007000772bd */ /* 0x000fc600080e0000 */
[----:B------:R-:W-:-:S04]  /*3de0*/  IMAD.U32 R0, RZ, RZ, UR8 ;  /* 0x00000008ff007e24 */ /* 0x000fc8000f8e00ff */
[----:B------:R2:W4:Y:S02]  /*3df0*/  REDUX UR6, R0 ;  /* 0x00000000000673c4 */ /* 0x0005240000000000 */
[----:B------:R1:W-:Y:S02]  /*3e00*/  UTCATOMSWS.AND URZ, UR8 ;  /* 0x0000000800ff79e3 */ /* 0x0003e40008000000 */
[----:B-1----:R-:W-:Y:S02]  /*3e10*/  ISETP.EQ.U32.AND P0, PT, R2, UR7, PT ;  /* 0x0000000702007c0c */ /* 0x002fe4000bf02070 */
[----:B--2---:R-:W-:Y:S02]  /*3e20*/  LOP3.LUT R0, RZ, UR5, RZ, 0x33, !PT ;  /* 0x00000005ff007c12 */ /* 0x004fe4000f8e33ff */
[----:B----4-:R-:W-:Y:S02]  /*3e30*/  MOV R2, UR6 ;  /* 0x0000000600027c02 */ /* 0x010fe40008000f00 */
[----:B------:R-:W1:Y:S07]  /*3e40*/  REDUX UR5, R0 ;  /* 0x00000000000573c4 */ /* 0x000e6e0000000000 */
[----:B------:R2:W-:Y:S01]  /*3e50*/  @P0 ATOMS.AND RZ, [UR4+0x14], R2 ;  /* 0x00001402ffff098c */ /* 0x0005e2000a800004 */
[----:B-1----:R-:W-:-:S05]  /*3e60*/  IMAD.U32 R0, RZ, RZ, UR5 ;  /* 0x00000005ff007e24 */ /* 0x002fca000f8e00ff */
[----:B------:R2:W-:Y:S01]  /*3e70*/  @P0 ATOMS.AND RZ, [UR4+0x18], R0 ;  /* 0x00001800ffff098c */ /* 0x0005e2000a800004 */
[----:B------:R-:W-:Y:S05]  /*3e80*/  BRA `(.L_x_70) ;  /* 0x0000000000147947 */ /* 0x000fea0003800000 */
.L_x_69:
[----:B------:R-:W-:Y:S02]  /*3e90*/  MOV R2, 0x3eb0 ;  /* 0x00003eb000027802 */ /* 0x000fe40000000f00 */
[----:B---3-5:R-:W-:Y:S05]  /*3ea0*/  CALL.REL.NOINC `($__internal_0_$__cuda_sm10x_tcgen05_guardrail_trap_col_being_dealloced_not_returned_by_alloc) ;  /* 0x00000054002c7944 */ /* 0x028fea0003c00000 */
[----:B------:R-:W-:Y:S05]  /*3eb0*/  BRA `(.L_x_70) ;  /* 0x0000000000087947 */ /* 0x000fea0003800000 */
.L_x_68:
[----:B------:R-:W-:Y:S02]  /*3ec0*/  MOV R2, 0x3ee0 ;  /* 0x00003ee000027802 */ /* 0x000fe40000000f00 */
[----:B---3-5:R-:W-:Y:S05]  /*3ed0*/  CALL.REL.NOINC `($__internal_2_$__cuda_sm10x_tcgen05_guardrail_trap_unallocated_columns_being_dealloced) ;  /* 0x0000005400387944 */ /* 0x028fea0003c00000 */
.L_x_70:
[----:B------:R-:W-:Y:S01]  /*3ee0*/  NOP ;  /* 0x0000000000007918 */ /* 0x000fe20000000000 */
[----:B------:R-:W-:Y:S05]  /*3ef0*/  EXIT ;  /* 0x000000000000794d */ /* 0x000fea0003800000 */
.L_x_52:
[----:B------:R-:W-:-:S09]  /*3f00*/  UISETP.NE.OR UP2, UPT, UR8, 0x3, !UP2 ;  /* 0x000000030800788c */ /* 0x000fd2000d745670 */
[----:B------:R-:W-:Y:S05]  /*3f10*/  BRA.U UP2, `(.L_x_71) ;  /* 0x0000001102087547 */ /* 0x000fea000b800000 */
[----:B------:R-:W1:Y:S01]  /*3f20*/  LDC R0, c[0x0][0xb30] ;  /* 0x0002cc00ff007b82 */ /* 0x000e620000000800 */
[----:B------:R-:W2:Y:S01]  /*3f30*/  LDCU.64 UR8, c[0x0][0x888] ;  /* 0x00011100ff0877ac */ /* 0x000ea20008000a00 */
[----:B------:R-:W-:Y:S01]  /*3f40*/  IMAD.MOV.U32 R30, RZ, RZ, 0x1 ;  /* 0x00000001ff1e7424 */ /* 0x000fe200078e00ff */
[----:B------:R-:W-:Y:S01]  /*3f50*/  CS2R R28, SRZ ;  /* 0x00000000001c7805 */ /* 0x000fe2000001ff00 */
[----:B------:R-:W-:Y:S01]  /*3f60*/  IMAD.MOV.U32 R25, RZ, RZ, 0x2000 ;  /* 0x00002000ff197424 */ /* 0x000fe200078e00ff */
[----:B------:R-:W4:Y:S03]  /*3f70*/  LDCU.64 UR4, c[0x0][0x890] ;  /* 0x00011200ff0477ac */ /* 0x000f260008000a00 */
[----:B------:R-:W3:Y:S01]  /*3f80*/  LDC R24, c[0x0][0x370] ;  /* 0x0000dc00ff187b82 */ /* 0x000ee20000000800 */
[----:B------:R-:W-:Y:S01]  /*3f90*/  UMOV UR7, 0x400 ;  /* 0x0000040000077882 */ /* 0x000fe20000000000 */
[----:B------:R-:W-:-:S02]  /*3fa0*/  UPLOP3.LUT UP1, UPT, UPT, UPT, UPT, 0x40, 0x4 ;  /* 0x000000000004789c */ /* 0x000fc40003f2e870 */
[----:B------:R-:W-:-:S04]  /*3fb0*/  ULEA UR7, UR37, UR7, 0x18 ;  /* 0x0000000725077291 */ /* 0x000fc8000f8ec0ff */
[----:B------:R-:W3:Y:S01]  /*3fc0*/  LDC R3, c[0x0][0xb0c] ;  /* 0x0002c300ff037b82 */ /* 0x000ee20000000800 */
[----:B------:R-:W-:Y:S02]  /*3fd0*/  UIADD3 UR13, UPT, UPT, UR7, 0x58, URZ ;  /* 0x00000058070d7890 */ /* 0x000fe4000fffe0ff */
[----:B--2---:R-:W-:Y:S02]  /*3fe0*/  UISETP.NE.U32.AND UP2, UPT, UR8, URZ, UPT ;  /* 0x000000ff0800728c */ /* 0x004fe4000bf45070 */
[----:B------:R-:W-:Y:S02]  /*3ff0*/  UIADD3 UR33, UPT, UPT, UR7, 0x40, URZ ;  /* 0x0000004007217890 */ /* 0x000fe4000fffe0ff */
[----:B----4-:R-:W-:Y:S01]  /*4000*/  UISETP.NE.U32.AND UP3, UPT, UR4, URZ, UPT ;  /* 0x000000ff0400728c */ /* 0x010fe2000bf65070 */
[----:B------:R-:W2:Y:S01]  /*4010*/  LDC R18, c[0x0][0xb20] ;  /* 0x0002c800ff127b82 */ /* 0x000ea20000000800 */
[----:B-1----:R-:W-:Y:S01]  /*4020*/  ISETP.NE.AND P1, PT, R0, 0x1, PT ;  /* 0x000000010000780c */ /* 0x002fe20003f25270 */
[----:B------:R-:W-:-:S02]  /*4030*/  UISETP.NE.AND.EX UP2, UPT, UR9, URZ, UPT, UP2 ;  /* 0x000000ff0900728c */ /* 0x000fc4000bf45320 */
[----:B------:R-:W-:Y:S02]  /*4040*/  UIADD3 UR25, UPT, UPT, UR7, 0x48, URZ ;  /* 0x0000004807197890 */ /* 0x000fe4000fffe0ff */
[----:B------:R-:W-:Y:S02]  /*4050*/  UIADD3 UR17, UPT, UPT, UR7, 0x50, URZ ;  /* 0x0000005007117890 */ /* 0x000fe4000fffe0ff */
[----:B-----5:R-:W1:Y:S01]  /*4060*/  LDC.64 R32, c[0x0][0x348] ;  /* 0x0000d200ff207b82 */ /* 0x020e620000000a00 */
[----:B------:R-:W-:Y:S02]  /*4070*/  UPRMT UR13, UR37, 0x654, UR13 ;  /* 0x00000654250d7896 */ /* 0x000fe4000800000d */
[----:B------:R-:W-:-:S05]  /*4080*/  UISETP.NE.AND.EX UP3, UPT, UR5, URZ, UPT, UP3 ;  /* 0x000000ff0500728c */ /* 0x000fca000bf65330 */
[----:B------:R-:W4:Y:S08]  /*4090*/  LDC.64 R16, c[0x0][0xb10] ;  /* 0x0002c400ff107b82 */ /* 0x000f300000000a00 */
[----:B------:R-:W1:Y:S08]  /*40a0*/  LDC.64 R6, c[0x0][0xb18] ;  /* 0x0002c600ff067b82 */ /* 0x000e700000000a00 */
[----:B------:R-:W1:Y:S08]  /*40b0*/  LDC.64 R4, c[0x0][0xb28] ;  /* 0x0002ca00ff047b82 */ /* 0x000e700000000a00 */
[----:B--23--:R-:W1:Y:S02]  /*40c0*/  LDC R19, c[0x0][0x374] ;  /* 0x0000dd00ff137b82 */ /* 0x00ce640000000800 */
.L_x_82:
[C---:B------:R-:W-:Y:S02]  /*40d0*/  LEA R0, R29.reuse, UR7, 0x3 ;  /* 0x000000071d007c11 */ /* 0x040fe4000f8e18ff */
[----:B------:R-:W-:Y:S02]  /*40e0*/  SHF.L.U32 R2, R28, 0x1f, RZ ;  /* 0x0000001f1c027819 */ /* 0x000fe400000006ff */
[----:B------:R-:W-:Y:S02]  /*40f0*/  LEA R20, R29, UR7, 0x4 ;  /* 0x000000071d147c11 */ /* 0x000fe4000f8e20ff */
[----:B--2---:R-:W2:Y:S02]  /*4100*/  SYNCS.PHASECHK.TRANS64.TRYWAIT P0, [R0+URZ+0x90], R2 ;  /* 0x00009002000075a7 */ /* 0x004ea400080011ff */
[----:B--2---:R-:W-:Y:S05]  /*4110*/  @!P0 BRA `(.L_x_72) ;  /* 0x0000004c00408947 */ /* 0x004fea0003800000 */
.L_x_162:
[----:B------:R-:W-:Y:S01]  /*4120*/  ISETP.GE.AND P0, PT, R26, 0x1, PT ;  /* 0x000000011a00780c */ /* 0x000fe20003f06270 */
[----:B------:R-:W3:Y:S01]  /*4130*/  LDS.128 R20, [R20+0x120] ;  /* 0x0001200014147984 */ /* 0x000ee20000000c00 */
[----:B--2---:R-:W-:Y:S01]  /*4140*/  VIADD R0, R0, 0xa0 ;  /* 0x000000a000007836 */ /* 0x004fe20000000000 */
[----:B------:R-:W-:Y:S01]  /*4150*/  @!PT LDS RZ, [RZ] ;  /* 0x00000000fffff984 */ /* 0x000fe20000000800 */
[----:B------:R-:W-:Y:S01]  /*4160*/  @!PT LDS RZ, [RZ] ;  /* 0x00000000fffff984 */ /* 0x000fe20000000800 */
[----:B------:R-:W-:Y:S01]  /*4170*/  @!PT LDS RZ, [RZ] ;  /* 0x00000000fffff984 */ /* 0x000fe20000000800 */
[----:B------:R-:W-:Y:S01]  /*4180*/  @!PT LDS RZ, [RZ] ;  /* 0x00000000fffff984 */ /* 0x000fe20000000800 */
[----:B------:R2:W-:Y:S06]  /*4190*/  MEMBAR.ALL.CTA ;  /* 0x0000000000007992 */ /* 0x0005ec0000008000 */
[----:B--2---:R-:W2:Y:S01]  /*41a0*/  FENCE.VIEW.ASYNC.S ;  /* 0x00000000000073c6 */ /* 0x004ea20000000000 */
[----:B------:R-:W-:Y:S04]  /*41b0*/  PRMT R0, RZ, 0x654, R0 ;  /* 0x00000654ff007816 */ /* 0x000fe80000000000 */
[----:B--2---:R2:W-:Y:S01]  /*41c0*/  SYNCS.ARRIVE.TRANS64.RED.A1T0 RZ, [R0+URZ], RZ ;  /* 0x000000ff00ff79a7 */ /* 0x0045e200081004ff */
[----:B---3--:R-:W-:Y:S11]  /*41d0*/  LOP3.LUT P3, RZ, R22, 0x1, RZ, 0xc0, !PT ;  /* 0x0000000116ff7812 */ /* 0x008ff6000786c0ff */
[----:B------:R-:W-:Y:S02]  /*41e0*/  @!UPT UIADD3 URZ, UPT, UPT, URZ, URZ, URZ ;  /* 0x000000fffffff290 */ /* 0x000fe4000fffe0ff */
[----:B------:R-:W-:Y:S02]  /*41f0*/  @P3 MOV R11, R20 ;  /* 0x00000014000b3202 */ /* 0x000fe40000000f00 */
[----:B------:R-:W-:Y:S01]  /*4200*/  @P3 LOP3.LUT R10, R21, 0xffff, RZ, 0xc0, !PT ;  /* 0x0000ffff150a3812 */ /* 0x000fe200078ec0ff */
[----:B--2---:R-:W-:Y:S06]  /*4210*/  @!P0 BRA `(.L_x_73) ;  /* 0x0000000000a48947 */ /* 0x004fec0003800000 */
[-C--:B-1----:R-:W-:Y:S01]  /*4220*/  IMAD.HI.U32 R0, R19, R7.reuse, RZ ;  /* 0x0000000713007227 */ /* 0x082fe200078e00ff */
[----:B------:R-:W-:Y:S02]  /*4230*/  ISETP.NE.AND P0, PT, R6, 0x1, PT ;  /* 0x000000010600780c */ /* 0x000fe40003f05270 */
[----:B------:R-:W-:Y:S01]  /*4240*/  ISETP.NE.AND P2, PT, R26, 0x1, PT ;  /* 0x000000011a00780c */ /* 0x000fe20003f45270 */
[----:B----4-:R-:W-:Y:S01]  /*4250*/  IMAD.HI.U32 R9, R24, R16, RZ ;  /* 0x0000001018097227 */ /* 0x010fe200078e00ff */
[----:B------:R-:W-:Y:S02]  /*4260*/  SHF.R.U32.HI R0, RZ, R18, R0 ;  /* 0x00000012ff007219 */ /* 0x000fe40000011600 */
[----:B------:R-:W-:Y:S01]  /*4270*/  ISETP.NE.AND P4, PT, R3, 0x1, PT ;  /* 0x000000010300780c */ /* 0x000fe20003f85270 */
[----:B------:R-:W-:Y:S01]  /*4280*/  IMAD.HI.U32 R13, R10, R7, RZ ;  /* 0x000000070a0d7227 */ /* 0x000fe200078e00ff */
[----:B------:R-:W-:Y:S02]  /*4290*/  SHF.R.U32.HI R9, RZ, R17, R9 ;  /* 0x00000011ff097219 */ /* 0x000fe40000011609 */
[----:B------:R-:W-:Y:S01]  /*42a0*/  SEL R0, R19, R0, !P0 ;  /* 0x0000000013007207 */ /* 0x000fe20004000000 */
[----:B------:R-:W-:Y:S01]  /*42b0*/  IMAD.HI.U32 R12, R11, R16, RZ ;  /* 0x000000100b0c7227 */ /* 0x000fe200078e00ff */
[----:B------:R-:W-:Y:S03]  /*42c0*/  SEL R9, R24, R9, !P4 ;  /* 0x0000000918097207 */ /* 0x000fe60006000000 */
[-C--:B------:R-:W-:Y:S01]  /*42d0*/  IMAD.HI.U32 R8, R0, R4.reuse, RZ ;  /* 0x0000000400087227 */ /* 0x080fe200078e00ff */
[----:B------:R-:W-:Y:S03]  /*42e0*/  SHF.R.U32.HI R12, RZ, R17, R12 ;  /* 0x00000011ff0c7219 */ /* 0x000fe6000001160c */
[----:B------:R-:W-:Y:S01]  /*42f0*/  IMAD.HI.U32 R2, R9, R4, RZ ;  /* 0x0000000409027227 */ /* 0x000fe200078e00ff */
[-C--:B------:R-:W-:Y:S02]  /*4300*/  @P2 SHF.R.U32.HI R0, RZ, R5.reuse, R8 ;  /* 0x00000005ff002219 */ /* 0x080fe40000011608 */
[----:B------:R-:W-:Y:S02]  /*4310*/  SHF.R.U32.HI R8, RZ, R18, R13 ;  /* 0x00000012ff087219 */ /* 0x000fe4000001160d */
[----:B------:R-:W-:Y:S01]  /*4320*/  @P2 SHF.R.U32.HI R9, RZ, R5, R2 ;  /* 0x00000005ff092219 */ /* 0x000fe20000011602 */
[----:B------:R-:W-:Y:S01]  /*4330*/  IMAD R0, R26, R0, RZ ;  /* 0x000000001a007224 */ /* 0x000fe200078e02ff */
[----:B------:R-:W-:Y:S02]  /*4340*/  SEL R8, R10, R8, !P0 ;  /* 0x000000080a087207 */ /* 0x000fe40004000000 */
[----:B------:R-:W-:Y:S01]  /*4350*/  SEL R2, R11, R12, !P4 ;  /* 0x0000000c0b027207 */ /* 0x000fe20006000000 */
[----:B------:R-:W-:Y:S01]  /*4360*/  IMAD R12, R26, R9, RZ ;  /* 0x000000091a0c7224 */ /* 0x000fe200078e02ff */
[C---:B------:R-:W-:Y:S01]  /*4370*/  ISETP.GE.AND P0, PT, R8.reuse, R0, PT ;  /* 0x000000000800720c */ /* 0x040fe20003f06270 */
[----:B------:R-:W-:Y:S03]  /*4380*/  IMAD.HI.U32 R0, R8, R4, RZ ;  /* 0x0000000408007227 */ /* 0x000fe600078e00ff */
[----:B------:R-:W-:Y:S02]  /*4390*/  ISETP.GE.OR P0, PT, R2, R12, P0 ;  /* 0x0000000c0200720c */ /* 0x000fe40000706670 */
[-C--:B------:R-:W-:Y:S04]  /*43a0*/  SHF.R.U32.HI R0, RZ, R5.reuse, R0 ;  /* 0x00000005ff007219 */ /* 0x080fe80000011600 */
[----:B------:R-:W-:Y:S05]  /*43b0*/  SEL R13, R8, R0, !P2 ;  /* 0x00000000080d7207 */ /* 0x000fea0005000000 */
[----:B------:R-:W-:Y:S02]  /*43c0*/  IMAD.MOV R12, RZ, RZ, -R13 ;  /* 0x000000ffff0c7224 */ /* 0x000fe400078e0a0d */
[----:B------:R-:W-:Y:S04]  /*43d0*/  @!P0 IMAD.HI.U32 R0, R2, R4, RZ ;  /* 0x0000000402008227 */ /* 0x000fe800078e00ff */
[----:B------:R-:W-:Y:S01]  /*43e0*/  IMAD R12, R26, R12, R8 ;  /* 0x0000000c1a0c7224 */ /* 0x000fe200078e0208 */
[----:B------:R-:W-:Y:S04]  /*43f0*/  @!P0 SHF.R.U32.HI R0, RZ, R5, R0 ;  /* 0x00000005ff008219 */ /* 0x000fe80000011600 */
[----:B------:R-:W-:Y:S04]  /*4400*/  @!P0 SEL R0, R2, R0, !P2 ;  /* 0x0000000002008207 */ /* 0x000fe80005000000 */
[----:B------:R-:W-:Y:S01]  /*4410*/  @!P0 IADD3 R13, PT, PT, R13, -R0, RZ ;  /* 0x800000000d0d8210 */ /* 0x000fe20007ffe0ff */
[----:B------:R-:W-:Y:S01]  /*4420*/  @!P0 IMAD R0, R9, R12, R0 ;  /* 0x0000000c09008224 */ /* 0x000fe200078e0200 */
[----:B------:R-:W-:Y:S01]  /*4430*/  IADD3 R9, PT, PT, -R8, RZ, RZ ;  /* 0x000000ff08097210 */ /* 0x000fe20007ffe1ff */
[--C-:B------:R-:W-:Y:S02]  /*4440*/  IMAD.MOV R12, RZ, RZ, -R2.reuse ;  /* 0x000000ffff0c7224 */ /* 0x100fe400078e0a02 */
[----:B------:R-:W-:Y:S02]  /*4450*/  @!P0 IMAD R8, R13, R26, R2 ;  /* 0x0000001a0d088224 */ /* 0x000fe400078e0202 */
[----:B------:R-:W-:Y:S02]  /*4460*/  @!P0 IMAD.MOV.U32 R2, RZ, RZ, R0 ;  /* 0x000000ffff028224 */ /* 0x000fe400078e0000 */
[----:B------:R-:W-:Y:S02]  /*4470*/  IMAD R11, R3, R12, R11 ;  /* 0x0000000c030b7224 */ /* 0x000fe400078e020b */
[----:B------:R-:W-:Y:S02]  /*4480*/  IMAD R10, R6, R9, R10 ;  /* 0x00000009060a7224 */ /* 0x000fe400078e020a */
[----:B------:R-:W-:Y:S02]  /*4490*/  IMAD R11, R2, R3, R11 ;  /* 0x00000003020b7224 */ /* 0x000fe400078e020b */
[----:B------:R-:W-:Y:S02]  /*44a0*/  IMAD R10, R8, R6, R10 ;  /* 0x00000006080a7224 */ /* 0x000fe400078e020a */
.L_x_73:
[----:B------:R-:W-:Y:S05]  /*44b0*/  BRA.U UP1, `(.L_x_74) ;  /* 0x0000000101107547 */ /* 0x000fea000b800000 */
[----:B------:R-:W-:Y:S04]  /*44c0*/  MOV R2, UR6 ;  /* 0x0000000600027c02 */ /* 0x000fe80008000f00 */
[----:B------:R-:W-:Y:S04]  /*44d0*/  SHF.L.U32 R2, R2, 0x1f, RZ ;  /* 0x0000001f02027819 */ /* 0x000fe800000006ff */
[----:B------:R-:W2:Y:S02]  /*44e0*/  SYNCS.PHASECHK.TRANS64.TRYWAIT P0, [UR7+0x88], R2 ;  /* 0x00008802ff0075a7 */ /* 0x000ea40008001107 */
[----:B--2---:R-:W-:Y:S05]  /*44f0*/  @!P0 BRA `(.L_x_75) ;  /* 0x00000048005c8947 */ /* 0x004fea0003800000 */
.L_x_74:
[----:B------:R-:W-:Y:S02]  /*4500*/  R2UR UR35, R15 ;  /* 0x000000000f2372ca */ /* 0x000fe400000e0000 */
[----:B------:R-:W-:Y:S02]  /*4510*/  R2UR UR34, R14 ;  /* 0x000000000e2272ca */ /* 0x000fe400000e0000 */
[----:B------:R-:W-:Y:S02]  /*4520*/  ISETP.NE.U32.AND P2, PT, RZ, UR4, PT ;  /* 0x00000004ff007c0c */ /* 0x000fe4000bf45070 */
[----:B------:R-:W-:Y:S02]  /*4530*/  SHF.L.U32 R14, R30, 0x1f, RZ ;  /* 0x0000001f1e0e7819 */ /* 0x000fe400000006ff */
[----:B------:R-:W-:Y:S05]  /*4540*/  ISETP.NE.AND.EX P2, PT, RZ, UR5, PT, P2 ;  /* 0x00000005ff007c0c */ /* 0x000fea000bf45320 */
[----:B------:R-:W-:Y:S02]  /*4550*/  USHF.L.U32 UR35, UR35, 0x6, URZ ;  /* 0x0000000623237899 */ /* 0x000fe400080006ff */
[----:B------:R-:W-:Y:S01]  /*4560*/  USHF.L.U32 UR34, UR34, 0x7, URZ ;  /* 0x0000000722227899 */ /* 0x000fe200080006ff */
[----:B------:R-:W-:Y:S11]  /*4570*/  BRA.U !UP3, `(.L_x_76) ;  /* 0x000000010b347547 */ /* 0x000ff6000b800000 */
[----:B------:R-:W-:Y:S01]  /*4580*/  UPLOP3.LUT UP0, UPT, UPT, UPT, UP2, 0x80, 0x8 ;  /* 0x000000000008789c */ /* 0x000fe20003f0f020 */
[----:B--2---:R-:W-:Y:S02]  /*4590*/  HFMA2 R0, -RZ, RZ, 0, 5.9604644775390625e-08 ;  /* 0x00000001ff007431 */ /* 0x004fe400000001ff */
[----:B------:R-:W-:Y:S03]  /*45a0*/  IMAD.MOV.U32 R64, RZ, RZ, 0x1 ;  /* 0x00000001ff407424 */ /* 0x000fe600078e00ff */
[----:B------:R-:W-:Y:S05]  /*45b0*/  PLOP3.LUT P0, PT, PT, PT, UP0, 0x80, 0x8 ;  /* 0x000000000008781c */ /* 0x000fea0003f0f008 */
[----:B------:R-:W2:Y:S01]  /*45c0*/  @UP0 LDCU.64 UR10, c[0x0][0x888] ;  /* 0x00011100ff0a07ac */ /* 0x000ea20008000a00 */
[----:B------:R-:W-:Y:S07]  /*45d0*/  @UP0 UIMAD UR8, UR52, UR4, URZ ;  /* 0x00000004340802a4 */ /* 0x000fee000f8e02ff */
[----:B------:R-:W-:Y:S01]  /*45e0*/  @!P0 PRMT R64, R0, 0x7610, R64 ;  /* 0x0000761000408816 */ /* 0x000fe20000000040 */
[----:B--2---:R-:W-:Y:S03]  /*45f0*/  @UP0 UIMAD.WIDE UR10, UR8, 0x4, UR10 ;  /* 0x00000004080a08a5 */ /* 0x004fe6000f8e020a */
[----:B------:R-:W2:Y:S03]  /*4600*/  @!UP0 LDCU UR8, c[0x0][0x880] ;  /* 0x00011000ff0887ac */ /* 0x000ea60008000800 */
[----:B------:R-:W-:Y:S01]  /*4610*/  IMAD.U32 R8, RZ, RZ, UR10 ;  /* 0x0000000aff087e24 */ /* 0x000fe2000f8e00ff */
[----:B------:R-:W-:Y:S05]  /*4620*/  MOV R9, UR11 ;  /* 0x0000000b00097c02 */ /* 0x000fea0008000f00 */
[----:B------:R3:W5:Y:S02]  /*4630*/  @P0 LDG.E R35, desc[UR46][R8.64] ;  /* 0x0000002e08230981 */ /* 0x000764000c1e1900 */
[----:B--23--:R-:W-:Y:S07]  /*4640*/  @!P0 IMAD.U32 R35, RZ, RZ, UR8 ;  /* 0x00000008ff238e24 */ /* 0x00cfee000f8e00ff */
.L_x_76:
[----:B-----5:R-:W-:Y:S01]  /*4650*/  @!P2 FSETP.EQ.AND P0, PT, R35, RZ, PT ;  /* 0x000000ff2300a20b */ /* 0x020fe20003f02000 */
[----:B------:R-:W-:Y:S01]  /*4660*/  @!UPT UIADD3 URZ, UPT, UPT, URZ, URZ, URZ ;  /* 0x000000fffffff290 */ /* 0x000fe2000fffe0ff */
[----:B------:R-:W-:Y:S11]  /*4670*/  @!P2 BRA `(.L_x_77) ;  /* 0x000000000014a947 */ /* 0x000ff60003800000 */
[----:B------:R-:W-:Y:S02]  /*4680*/  LOP3.LUT P2, RZ, R64, 0xff, RZ, 0xc0, !PT ;  /* 0x000000ff40ff7812 */ /* 0x000fe4000784c0ff */
[----:B------:R-:W-:Y:S04]  /*4690*/  PLOP3.LUT P0, PT, PT, PT, UP0, 0x80, 0x8 ;  /* 0x000000000008781c */ /* 0x000fe80003f0f008 */
[----:B------:R-:W-:Y:S07]  /*46a0*/  PLOP3.LUT P0, PT, P0, PT, PT, 0x8, 0x80 ;  /* 0x000000000080781c */ /* 0x000fee000070e170 */
[----:B------:R-:W-:Y:S11]  /*46b0*/  @P2 FSETP.EQ.AND P0, PT, R35, RZ, PT ;  /* 0x000000ff2300220b */ /* 0x000ff60003f02000 */
[----:B------:R-:W-:Y:S02]  /*46c0*/  @!UPT UIADD3 URZ, UPT, UPT, URZ, URZ, URZ ;  /* 0x000000fffffff290 */ /* 0x000fe4000fffe0ff */
.L_x_77:
[----:B------:R-:W3:Y:S01]  /*46d0*/  SYNCS.PHASECHK.TRANS64.TRYWAIT P2, [UR7+0x60], R14 ;  /* 0x0000600eff0075a7 */ /* 0x000ee20008041107 */
[----:B------:R-:W-:Y:S04]  /*46e0*/  ELECT P4, URZ, PT ;  /* 0x0000000000ff782f */ /* 0x000fe80003880000 */
[----:B------:R-:W-:Y:S11]  /*46f0*/  PLOP3.LUT P4, PT, P0, P4, PT, 0xf2, 0x2f ;  /* 0x00000000002f781c */ /* 0x000ff60000789e72 */
[----:B------:R-:W-:Y:S02]  /*4700*/  @!UPT UIADD3 URZ, UPT, UPT, URZ, URZ, URZ ;  /* 0x000000fffffff290 */ /* 0x000fe4000fffe0ff */
[----:B-1----:R-:W-:Y:S05]  /*4710*/  @!P4 IADD3 R8, P0, PT, R32, 0x580, RZ ;  /* 0x000005802008c810 */ /* 0x002fea0007f1e0ff */
[----:B--2---:R-:W-:Y:S01]  /*4720*/  @!P4 IMAD.X R2, RZ, RZ, R33, P0 ;  /* 0x000000ffff02c224 */ /* 0x004fe200000e0621 */
[----:B---3--:R-:W-:Y:S07]  /*4730*/  @!P2 BRA `(.L_x_78) ;  /* 0x0000004400e4a947 */ /* 0x008fee0003800000 */
.L_x_165:
[----:B------:R-:W-:Y:S01]  /*4740*/  @!P4 R2UR UR8, R2 ;  /* 0x000000000208c2ca */ /* 0x000fe200000e0000 */
[----:B------:R-:W-:Y:S01]  /*4750*/  VOTEU.ALL UP1, P4 ;  /* 0x0000000000ff7886 */ /* 0x000fe20002020000 */
[----:B------:R-:W-:Y:S01]  /*4760*/  @!P4 R2UR UR9, R8 ;  /* 0x000000000809c2ca */ /* 0x000fe200000e0000 */
[----:B-1----:R-:W-:Y:S01]  /*4770*/  @!P4 IMAD.MOV.U32 R0, RZ, RZ, 0x2000 ;  /* 0x00002000ff00c424 */ /* 0x002fe200078e00ff */
[----:B------:R-:W-:Y:S01]  /*4780*/  UMOV UR10, 0x0 ;  /* 0x00000000000a7882 */ /* 0x000fe20000000000 */
[----:B------:R-:W-:Y:S01]  /*4790*/  UMOV UR11, 0x10000000 ;  /* 0x10000000000b7882 */ /* 0x000fe20000000000 */
[----:B------:R-:W-:Y:S01]  /*47a0*/  @!UP1 UIADD3 UR32, UPT, UPT, UR7, 0x400, URZ ;  /* 0x0000040007209890 */ /* 0x000fe2000fffe0ff */
[----:B------:R-:W-:Y:S01]  /*47b0*/  VOTEU.ALL UP1, P4 ;  /* 0x0000000000ff7886 */ /* 0x000fe20002020000 */
[----:B------:R-:W-:Y:S05]  /*47c0*/  UMOV UR36, UR52 ;  /* 0x0000003400247c82 */ /* 0x000fea0008000000 */
[----:B------:R-:W-:Y:S01]  /*47d0*/  IMAD.U32 R9, RZ, RZ, UR8 ;  /* 0x00000008ff097e24 */ /* 0x000fe2000f8e00ff */
[----:B------:R-:W-:Y:S01]  /*47e0*/  UPRMT UR8, UR37, 0x654, UR33 ;  /* 0x0000065425087896 */ /* 0x000fe20008000021 */
[----:B------:R-:W-:Y:S03]  /*47f0*/  IMAD.U32 R8, RZ, RZ, UR9 ;  /* 0x00000009ff087e24 */ /* 0x000fe6000f8e00ff */
[----:B------:R-:W-:Y:S02]  /*4800*/  @!P4 R2UR UR15, R9 ;  /* 0x00000000090fc2ca */ /* 0x000fe400000e0000 */
[----:B------:R-:W-:Y:S02]  /*4810*/  @!P4 R2UR UR14, R8 ;  /* 0x00000000080ec2ca */ /* 0x000fe400000e0000 */
[----:B------:R-:W-:Y:S05]  /*4820*/  @!P4 IADD3 R8, P0, PT, R32, 0x580, RZ ;  /* 0x000005802008c810 */ /* 0x000fea0007f1e0ff */
[----:B------:R-:W-:Y:S06]  /*4830*/  @!P4 IMAD.X R2, RZ, RZ, R33, P0 ;  /* 0x000000ffff02c224 */ /* 0x000fec00000e0621 */
[----:B------:R1:W-:Y:S01]  /*4840*/  @!UP1 UTMALDG.3D [UR32], [UR14], desc[UR10] ;  /* 0x00000a200e0095b4 */ /* 0x0003e20008011000 */
[----:B------:R1:W-:Y:S01]  /*4850*/  @!P4 SYNCS.ARRIVE.TRANS64.RED.A0TR RZ, [UR7+0x40], R0 ;  /* 0x00004000ffffc9a7 */ /* 0x0003e20008300407 */
[----:B------:R-:W-:Y:S01]  /*4860*/  SYNCS.ARRIVE.TRANS64.RED.A1T0 RZ, [UR8], RZ ;  /* 0x000000ffffff79a7 */ /* 0x000fe20008100408 */
[----:B------:R-:W2:Y:S02]  /*4870*/  SYNCS.PHASECHK.TRANS64.TRYWAIT P2, [UR7+0x68], R14 ;  /* 0x0000680eff0075a7 */ /* 0x000ea40008041107 */
[----:B-12---:R-:W-:Y:S05]  /*4880*/  @!P2 BRA `(.L_x_79) ;  /* 0x0000004400a8a947 */ /* 0x006fea0003800000 */
.L_x_167:
[----:B------:R-:W-:Y:S01]  /*4890*/  @!P4 R2UR UR8, R2 ;  /* 0x000000000208c2ca */ /* 0x000fe200000e0000 */
[----:B------:R-:W-:Y:S01]  /*48a0*/  VOTEU.ALL UP1, P4 ;  /* 0x0000000000ff7886 */ /* 0x000fe20002020000 */
[----:B------:R-:W-:Y:S01]  /*48b0*/  @!P4 R2UR UR9, R8 ;  /* 0x000000000809c2ca */ /* 0x000fe200000e0000 */
[----:B-1----:R-:W-:Y:S01]  /*48c0*/  @!P4 IMAD.MOV.U32 R0, RZ, RZ, 0x2000 ;  /* 0x00002000ff00c424 */ /* 0x002fe200078e00ff */
[----:B------:R-:W-:Y:S01]  /*48d0*/  UMOV UR10, 0x0 ;  /* 0x00000000000a7882 */ /* 0x000fe20000000000 */
[----:B------:R-:W-:Y:S01]  /*48e0*/  UMOV UR11, 0x10000000 ;  /* 0x10000000000b7882 */ /* 0x000fe20000000000 */
[----:B------:R-:W-:Y:S02]  /*48f0*/  @!UP1 UIADD3 UR26, UPT, UPT, UR34, 0x20, URZ ;  /* 0x00000020221a9890 */ /* 0x000fe4000fffe0ff */
[----:B------:R-:W-:Y:S01]  /*4900*/  @!UP1 UIADD3 UR24, UPT, UPT, UR7, 0x2400, URZ ;  /* 0x0000240007189890 */ /* 0x000fe2000fffe0ff */
[----:B------:R-:W-:Y:S01]  /*4910*/  VOTEU.ALL UP1, P4 ;  /* 0x0000000000ff7886 */ /* 0x000fe20002020000 */
[----:B------:R-:W-:Y:S01]  /*4920*/  UMOV UR27, UR35 ;  /* 0x00000023001b7c82 */ /* 0x000fe20008000000 */
[----:B------:R-:W-:Y:S02]  /*4930*/  UMOV UR28, UR52 ;  /* 0x00000034001c7c82 */ /* 0x000fe40008000000 */
        /* <DEDUP_REMOVED lines=12> */
.L_x_169:
[----:B------:R-:W2:Y:S01]  /*4a00*/  LDC.64 R12, c[0x0][0xb18] ;  /* 0x0002c600ff0c7b82 */ /* 0x000ea20000000a00 */
[----:B------:R-:W-:Y:S01]  /*4a10*/  @!P4 R2UR UR8, R2 ;  /* 0x000000000208c2ca */ /* 0x000fe200000e0000 */
[----:B------:R-:W-:Y:S01]  /*4a20*/  VOTEU.ALL UP1, P4 ;  /* 0x0000000000ff7886 */ /* 0x000fe20002020000 */
[----:B------:R-:W-:Y:S01]  /*4a30*/  @!P4 R2UR UR9, R8 ;  /* 0x000000000809c2ca */ /* 0x000fe200000e0000 */
[----:B-1----:R-:W-:Y:S01]  /*4a40*/  @!P4 IMAD.MOV.U32 R0, RZ, RZ, 0x2000 ;  /* 0x00002000ff00c424 */ /* 0x002fe200078e00ff */
[----:B------:R-:W-:Y:S03]  /*4a50*/  UMOV UR10, 0x0 ;  /* 0x00000000000a7882 */ /* 0x000fe60000000000 */
[----:B------:R-:W1:Y:S01]  /*4a60*/  @!P1 LDC R2, c[0x0][0xb0c] ;  /* 0x0002c300ff029b82 */ /* 0x000e620000000800 */
[----:B------:R-:W-:Y:S01]  /*4a70*/  @!UP1 UIADD3 UR18, UPT, UPT, UR34, 0x40, URZ ;  /* 0x0000004022129890 */ /* 0x000fe2000fffe0ff */
[----:B------:R-:W-:Y:S01]  /*4a80*/  @P3 SHF.R.U32.HI R27, RZ, 0x10, R21 ;  /* 0x00000010ff1b3819 */ /* 0x000fe20000011615 */
[----:B------:R-:W-:Y:S01]  /*4a90*/  @!UP1 UIADD3 UR16, UPT, UPT, UR7, 0x4400, URZ ;  /* 0x0000440007109890 */ /* 0x000fe2000fffe0ff */
[----:B------:R-:W-:Y:S01]  /*4aa0*/  VIADD R29, R29, 0x1 ;  /* 0x000000011d1d7836 */ /* 0x000fe20000000000 */
[----:B------:R-:W-:Y:S01]  /*4ab0*/  VOTEU.ALL UP1, P4 ;  /* 0x0000000000ff7886 */ /* 0x000fe20002020000 */
[----:B------:R-:W-:Y:S01]  /*4ac0*/  UMOV UR11, 0x10000000 ;  /* 0x10000000000b7882 */ /* 0x000fe20000000000 */
[----:B------:R-:W-:Y:S01]  /*4ad0*/  UMOV UR19, UR35 ;  /* 0x0000002300137c82 */ /* 0x000fe20008000000 */
[----:B------:R-:W-:Y:S01]  /*4ae0*/  IMAD.U32 R9, RZ, RZ, UR8 ;  /* 0x00000008ff097e24 */ /* 0x000fe2000f8e00ff */
[----:B------:R-:W-:Y:S01]  /*4af0*/  UMOV UR20, UR52 ;  /* 0x0000003400147c82 */ /* 0x000fe20008000000 */
[----:B------:R-:W-:Y:S01]  /*4b00*/  IMAD.U32 R8, RZ, RZ, UR9 ;  /* 0x00000009ff087e24 */ /* 0x000fe2000f8e00ff */
[----:B------:R-:W-:Y:S02]  /*4b10*/  UPRMT UR8, UR37, 0x654, UR17 ;  /* 0x0000065425087896 */ /* 0x000fe40008000011 */
[----:B------:R-:W-:Y:S02]  /*4b20*/  @!P4 R2UR UR15, R9 ;  /* 0x00000000090fc2ca */ /* 0x000fe400000e0000 */
[----:B------:R-:W-:Y:S02]  /*4b30*/  @!P4 R2UR UR14, R8 ;  /* 0x00000000080ec2ca */ /* 0x000fe400000e0000 */
[----:B------:R-:W3:Y:S11]  /*4b40*/  LDC.64 R8, c[0x0][0xb10] ;  /* 0x0002c400ff087b82 */ /* 0x000ef60000000a00 */
[----:B------:R1:W-:Y:S01]  /*4b50*/  @!UP1 UTMALDG.3D [UR16], [UR14], desc[UR10] ;  /* 0x00000a100e0095b4 */ /* 0x0003e20008011000 */
[----:B------:R5:W-:Y:S01]  /*4b60*/  @!P4 SYNCS.ARRIVE.TRANS64.RED.A0TR RZ, [UR7+0x50], R0 ;  /* 0x00005000ffffc9a7 */ /* 0x000be20008300407 */
[C---:B---3--:R-:W-:Y:S01]  /*4b70*/  @!P1 IMAD.HI.U32 R8, R11.reuse, R8, RZ ;  /* 0x000000080b089227 */ /* 0x048fe200078e00ff */
[----:B--2---:R-:W-:Y:S02]  /*4b80*/  @!P1 ISETP.NE.AND P0, PT, R12, 0x1, PT ;  /* 0x000000010c00980c */ /* 0x004fe40003f05270 */
[----:B-1----:R-:W-:Y:S01]  /*4b90*/  @!P1 ISETP.NE.AND P2, PT, R2, 0x1, PT ;  /* 0x000000010200980c */ /* 0x002fe20003f45270 */
[----:B------:R-:W-:Y:S01]  /*4ba0*/  SYNCS.ARRIVE.TRANS64.RED.A1T0 RZ, [UR8], RZ ;  /* 0x000000ffffff79a7 */ /* 0x000fe20008100408 */
[C---:B------:R-:W-:Y:S01]  /*4bb0*/  @!P1 IMAD.HI.U32 R13, R10.reuse, R13, RZ ;  /* 0x0000000d0a0d9227 */ /* 0x040fe200078e00ff */
[----:B------:R-:W-:Y:S04]  /*4bc0*/  @!P1 SHF.R.U32.HI R8, RZ, R9, R8 ;  /* 0x00000009ff089219 */ /* 0x000fe80000011608 */
[----:B------:R-:W-:Y:S01]  /*4bd0*/  @!P1 SEL R8, R11, R8, !P2 ;  /* 0x000000080b089207 */ /* 0x000fe20005000000 */
[----:B------:R-:W1:Y:S01]  /*4be0*/  SYNCS.PHASECHK.TRANS64.TRYWAIT P5, [UR7+0x78], R14 ;  /* 0x0000780eff0075a7 */ /* 0x000e6200080a1107 */
[----:B-----5:R-:W2:Y:S02]  /*4bf0*/  @!P1 LDC R0, c[0x0][0xb20] ;  /* 0x0002c800ff009b82 */ /* 0x020ea40000000800 */
[----:B--2---:R-:W-:Y:S04]  /*4c00*/  @!P1 SHF.R.U32.HI R0, RZ, R0, R13 ;  /* 0x00000000ff009219 */ /* 0x004fe8000001160d */
[----:B------:R-:W-:Y:S05]  /*4c10*/  @!P1 SEL R9, R10, R0, !P0 ;  /* 0x000000000a099207 */ /* 0x000fea0004000000 */
[----:B------:R-:W-:Y:S02]  /*4c20*/  @!P1 IMAD.IADD R0, R9, 0x1, -R8 ;  /* 0x0000000109009824 */ /* 0x000fe400078e0a08 */
[----:B------:R-:W-:Y:S02]  /*4c30*/  @!P1 IMAD.IADD R8, R8, 0x1, -R9 ;  /* 0x0000000108089824 */ /* 0x000fe400078e0a09 */
[----:B------:R-:W-:Y:S02]  /*4c40*/  @!P1 IMAD R11, R0, R2, R11 ;  /* 0x00000002000b9224 */ /* 0x000fe400078e020b */
[----:B------:R-:W-:Y:S01]  /*4c50*/  @!P1 IMAD R10, R8, R12, R10 ;  /* 0x0000000c080a9224 */ /* 0x000fe200078e020a */
[----:B-1----:R-:W-:Y:S06]  /*4c60*/  @!P5 BRA `(.L_x_81) ;  /* 0x0000004000e0d947 */ /* 0x002fec0003800000 */
.L_x_171:
[----:B------:R-:W-:Y:S01]  /*4c70*/  @!P4 IADD3 R2, P0, PT, R32, 0x580, RZ ;  /* 0x000005802002c810 */ /* 0x000fe20007f1e0ff */
[----:B------:R-:W-:Y:S01]  /*4c80*/  VOTEU.ALL UP1, P4 ;  /* 0x0000000000ff7886 */ /* 0x000fe20002020000 */
[----:B------:R-:W-:Y:S01]  /*4c90*/  UMOV UR18, 0x0 ;  /* 0x0000000000127882 */ /* 0x000fe20000000000 */
[----:B------:R-:W-:Y:S01]  /*4ca0*/  UMOV UR19, 0x10000000 ;  /* 0x1000000000137882 */ /* 0x000fe20000000000 */
[----:B------:R-:W-:Y:S01]  /*4cb0*/  @!P4 R2UR UR9, R2 ;  /* 0x000000000209c2ca */ /* 0x000fe200000e0000 */
[----:B-1----:R-:W-:Y:S01]  /*4cc0*/  @!P4 IMAD.X R0, RZ, RZ, R33, P0 ;  /* 0x000000ffff00c224 */ /* 0x002fe200000e0621 */
[----:B------:R-:W-:Y:S01]  /*4cd0*/  @!UP1 UIADD3 UR10, UPT, UPT, UR34, 0x60, URZ ;  /* 0x00000060220a9890 */ /* 0x000fe2000fffe0ff */
[----:B------:R-:W-:Y:S01]  /*4ce0*/  ISETP.NE.AND P0, PT, R29, 0x2, PT ;  /* 0x000000021d00780c */ /* 0x000fe20003f05270 */
[----:B------:R-:W-:Y:S01]  /*4cf0*/  UMOV UR11, UR35 ;  /* 0x00000023000b7c82 */ /* 0x000fe20008000000 */
[----:B------:R-:W-:Y:S01]  /*4d00*/  UMOV UR12, UR52 ;  /* 0x00000034000c7c82 */ /* 0x000fe20008000000 */
[----:B------:R-:W-:Y:S01]  /*4d10*/  @!P4 R2UR UR8, R0 ;  /* 0x000000000008c2ca */ /* 0x000fe200000e0000 */
[----:B------:R-:W-:Y:S01]  /*4d20*/  IMAD.IADD R14, R10, 0x1, R62 ;  /* 0x000000010a0e7824 */ /* 0x000fe200078e023e */
[----:B------:R-:W-:Y:S01]  /*4d30*/  @P3 R2UR UR52, R27 ;  /* 0x000000001b3432ca */ /* 0x000fe200000e0000 */
[----:B------:R-:W-:Y:S01]  /*4d40*/  IMAD.IADD R15, R11, 0x1, R63 ;  /* 0x000000010b0f7824 */ /* 0x000fe200078e023f */
[----:B------:R-:W-:Y:S02]  /*4d50*/  SEL R0, RZ, 0x1, P0 ;  /* 0x00000001ff007807 */ /* 0x000fe40000000000 */
[----:B------:R-:W-:Y:S01]  /*4d60*/  LOP3.LUT R30, R30, 0x1, RZ, 0x3c, !PT ;  /* 0x000000011e1e7812 */ /* 0x000fe200078e3cff */
[----:B------:R-:W-:Y:S01]  /*4d70*/  IMAD.U32 R8, RZ, RZ, UR9 ;  /* 0x00000009ff087e24 */ /* 0x000fe2000f8e00ff */
[----:B------:R-:W-:Y:S01]  /*4d80*/  @!UP1 UIADD3 UR9, UPT, UPT, UR7, 0x58, URZ ;  /* 0x0000005807099890 */ /* 0x000fe2000fffe0ff */
[----:B------:R-:W-:Y:S02]  /*4d90*/  LOP3.LUT R28, R28, R0, RZ, 0x3c, !PT ;  /* 0x000000001c1c7212 */ /* 0x000fe400078e3cff */
[----:B------:R-:W-:Y:S02]  /*4da0*/  SEL R29, R29, RZ, P0 ;  /* 0x000000ff1d1d7207 */ /* 0x000fe40000000000 */
[----:B------:R-:W-:Y:S01]  /*4db0*/  IMAD.U32 R9, RZ, RZ, UR8 ;  /* 0x00000008ff097e24 */ /* 0x000fe2000f8e00ff */
[----:B------:R-:W-:Y:S01]  /*4dc0*/  @!P4 R2UR UR14, R8 ;  /* 0x00000000080ec2ca */ /* 0x000fe200000e0000 */
[----:B------:R-:W-:Y:S01]  /*4dd0*/  @!UP1 UIADD3 UR8, UPT, UPT, UR7, 0x6400, URZ ;  /* 0x0000640007089890 */ /* 0x000fe2000fffe0ff */
[----:B------:R-:W-:Y:S02]  /*4de0*/  VOTEU.ALL UP1, P4 ;  /* 0x0000000000ff7886 */ /* 0x000fe40002020000 */
[----:B------:R-:W-:Y:S11]  /*4df0*/  @!P4 R2UR UR15, R9 ;  /* 0x00000000090fc2ca */ /* 0x000ff600000e0000 */
[----:B------:R-:W-:Y:S02]  /*4e00*/  @!UPT UIADD3 URZ, UPT, UPT, URZ, URZ, URZ ;  /* 0x000000fffffff290 */ /* 0x000fe4000fffe0ff */
[----:B------:R2:W-:Y:S01]  /*4e10*/  @!UP1 UTMALDG.3D [UR8], [UR14], desc[UR18] ;  /* 0x000012080e0095b4 */ /* 0x0005e20008011000 */
[----:B------:R2:W-:Y:S01]  /*4e20*/  @!P4 SYNCS.ARRIVE.TRANS64.RED.A0TR RZ, [UR7+0x58], R25 ;  /* 0x00005819ffffc9a7 */ /* 0x0005e20008300407 */
[----:B------:R-:W-:Y:S01]  /*4e30*/  UPLOP3.LUT UP1, UPT, UPT, UPT, UPT, 0x80, 0x8 ;  /* 0x000000000008789c */ /* 0x000fe20003f2f070 */
[----:B------:R-:W-:Y:S01]  /*4e40*/  SYNCS.ARRIVE.TRANS64.RED.A1T0 RZ, [UR13], RZ ;  /* 0x000000ffffff79a7 */ /* 0x000fe2000810040d */
[----:B------:R-:W-:Y:S09]  /*4e50*/  @P3 BRA `(.L_x_82) ;  /* 0xfffffff0009c3947 */ /* 0x000ff2000383ffff */
[----:B------:R-:W-:-:S04]  /*4e60*/  SHF.L.U32 R2, R30, 0x1f, RZ ;  /* 0x0000001f1e027819 */ /* 0x000fc800000006ff */
[----:B------:R-:W1:Y:S02]  /*4e70*/  SYNCS.PHASECHK.TRANS64.TRYWAIT P0, [UR7+0x60], R2 ;  /* 0x00006002ff0075a7 */ /* 0x000e640008001107 */
[----:B-1----:R-:W-:Y:S05]  /*4e80*/  @!P0 BRA `(.L_x_83) ;  /* 0x0000004000708947 */ /* 0x002fea0003800000 */
.L_x_173:
[----:B------:R-:W3:Y:S02]  /*4e90*/  SYNCS.PHASECHK.TRANS64.TRYWAIT P0, [UR7+0x68], R2 ;  /* 0x00006802ff0075a7 */ /* 0x000ee40008001107 */
[----:B---3--:R-:W-:Y:S05]  /*4ea0*/  @!P0 BRA `(.L_x_84) ;  /* 0x0000004000808947 */ /* 0x008fea0003800000 */
.L_x_175:
[----:B------:R-:W3:Y:S02]  /*4eb0*/  SYNCS.PHASECHK.TRANS64.TRYWAIT P0, [UR7+0x70], R2 ;  /* 0x00007002ff0075a7 */ /* 0x000ee40008001107 */
[----:B---3--:R-:W-:Y:S05]  /*4ec0*/  @!P0 BRA `(.L_x_85) ;  /* 0x0000004000908947 */ /* 0x008fea0003800000 */
.L_x_177:
[----:B-1----:R-:W-:-:S07]  /*4ed0*/  MOV R0, UR7 ;  /* 0x0000000700007c02 */ /* 0x002fce0008000f00 */
.L_x_86:
[----:B-1----:R-:W-:-:S04]  /*4ee0*/  SHF.L.U32 R2, R30, 0x1f, RZ ;  /* 0x0000001f1e027819 */ /* 0x002fc800000006ff */
[----:B------:R1:W3:Y:S03]  /*4ef0*/  SYNCS.PHASECHK.TRANS64.TRYWAIT P0, [R0+URZ+0x78], R2 ;  /* 0x00007802000075a7 */ /* 0x0002e600080011ff */
[----:B---3--:R-:W-:Y:S05]  /*4f00*/  @!P0 NANOSLEEP.SYNCS 0x989680 ;  /* 0x009896800000895d */ /* 0x008fea0003900000 */
[----:B------:R-:W3:Y:S02]  /*4f10*/  @!P0 SYNCS.PHASECHK.TRANS64 P0, [R0+URZ+0x78], R2 ;  /* 0x00007802000085a7 */ /* 0x000ee400080010ff */
[----:B--23--:R-:W-:Y:S05]  /*4f20*/  @P0 EXIT ;  /* 0x000000000000094d */ /* 0x00cfea0003800000 */
[----:B------:R-:W-:Y:S05]  /*4f30*/  BRA `(.L_x_86) ;  /* 0xfffffffc00e87947 */ /* 0x000fea000383ffff */
.L_x_71:
[----:B------:R-:W-:-:S06]  /*4f40*/  UISETP.GE.AND UP1, UPT, UR8, 0x4, UPT ;  /* 0x000000040800788c */ /* 0x000fcc000bf26270 */
[----:B------:R-:W-:-:S13]  /*4f50*/  PLOP3.LUT P0, PT, PT, PT, UP1, 0x80, 0x8 ;  /* 0x000000000008781c */ /* 0x000fda0003f0f018 */
[----:B------:R-:W-:Y:S05]  /*4f60*/  @!P0 EXIT ;  /* 0x000000000000894d */ /* 0x000fea0003800000 */
[----:B------:R-:W-:Y:S01]  /*4f70*/  BAR.SYNC.DEFER_BLOCKING 0x6, 0xa0 ;  /* 0x0182800000007b1d */ /* 0x000fe20000010000 */
[C---:B------:R-:W-:Y:S01]  /*4f80*/  IMAD.SHL.U32 R4, R77.reuse, 0x20, RZ ;  /* 0x000000204d047824 */ /* 0x040fe200078e00ff */
[C---:B------:R-:W-:Y:S01]  /*4f90*/  R2P PR, R77.reuse, 0x6 ;  /* 0x000000064d007804 */ /* 0x040fe20000000000 */
[C---:B------:R-:W-:Y:S01]  /*4fa0*/  IMAD.SHL.U32 R68, R77.reuse, 0x4, RZ ;  /* 0x000000044d447824 */ /* 0x040fe200078e00ff */
[----:B------:R-:W-:Y:S01]  /*4fb0*/  CS2R R72, SRZ ;  /* 0x0000000000487805 */ /* 0x000fe2000001ff00 */
[C---:B------:R-:W-:Y:S01]  /*4fc0*/  IMAD.U32 R32, R77.reuse, 0x10000, RZ ;  /* 0x000100004d207824 */ /* 0x040fe200078e00ff */
[----:B------:R-:W-:Y:S02]  /*4fd0*/  UMOV UR36, 0x400 ;  /* 0x0000040000247882 */ /* 0x000fe40000000000 */
[----:B------:R-:W1:Y:S01]  /*4fe0*/  LDC R67, c[0x0][0x370] ;  /* 0x0000dc00ff437b82 */ /* 0x000e620000000800 */
[----:B------:R-:W-:Y:S01]  /*4ff0*/  ULEA UR36, UR37, UR36, 0x18 ;  /* 0x0000002425247291 */ /* 0x000fe2000f8ec0ff */
[C---:B------:R-:W-:Y:S01]  /*5000*/  LOP3.LUT R3, R4.reuse, 0xe0, RZ, 0xc0, !PT ;  /* 0x000000e004037812 */ /* 0x040fe200078ec0ff */
[----:B------:R-:W-:Y:S01]  /*5010*/  IMAD.SHL.U32 R2, R77, 0x10, RZ ;  /* 0x000000104d027824 */ /* 0x000fe200078e00ff */
[----:B------:R-:W-:Y:S01]  /*5020*/  LOP3.LUT R4, R4, 0x100, RZ, 0xc0, !PT ;  /* 0x0000010004047812 */ /* 0x000fe200078ec0ff */
[----:B------:R-:W-:Y:S01]  /*5030*/  UIADD3 UR4, UPT, UPT, UR36, 0x400, URZ ;  /* 0x0000040024047890 */ /* 0x000fe2000fffe0ff */
[----:B------:R-:W-:Y:S01]  /*5040*/  LOP3.LUT R68, R3, 0x1c, R68, 0xf8, !PT ;  /* 0x0000001c03447812 */ /* 0x000fe200078ef844 */
[----:B------:R-:W-:Y:S01]  /*5050*/  IMAD.MOV.U32 R76, RZ, RZ, 0x10 ;  /* 0x00000010ff4c7424 */ /* 0x000fe200078e00ff */
[----:B------:R-:W2:Y:S01]  /*5060*/  LDC R28, c[0x0][0xb0c] ;  /* 0x0002c300ff1c7b82 */ /* 0x000ea20000000800 */
[----:B------:R-:W-:Y:S01]  /*5070*/  SHF.R.U32.HI R3, RZ, 0x2, R77 ;  /* 0x00000002ff037819 */ /* 0x000fe2000001164d */
[----:B------:R-:W-:Y:S01]  /*5080*/  IMAD.MOV.U32 R75, RZ, RZ, 0x20 ;  /* 0x00000020ff4b7424 */ /* 0x000fe200078e00ff */
[----:B------:R-:W-:Y:S01]  /*5090*/  LOP3.LUT R32, R32, 0x600000, RZ, 0xc0, !PT ;  /* 0x0060000020207812 */ /* 0x000fe200078ec0ff */
[----:B------:R-:W-:Y:S01]  /*50a0*/  IMAD.MOV.U32 R74, RZ, RZ, 0x1 ;  /* 0x00000001ff4a7424 */ /* 0x000fe200078e00ff */
[----:B------:R-:W-:Y:S01]  /*50b0*/  LOP3.LUT R2, R4, 0x600, R2, 0xf8, !PT ;  /* 0x0000060004027812 */ /* 0x000fe200078ef802 */
[----:B------:R-:W-:Y:S01]  /*50c0*/  IMAD.MOV.U32 R31, RZ, RZ, RZ ;  /* 0x000000ffff1f7224 */ /* 0x000fe200078e00ff */
[----:B------:R-:W-:Y:S01]  /*50d0*/  LOP3.LUT R68, R68, 0x4, R3, 0x78, !PT ;  /* 0x0000000444447812 */ /* 0x000fe200078e7803 */
[----:B------:R-:W4:Y:S01]  /*50e0*/  LDC R65, c[0x0][0xb20] ;  /* 0x0002c800ff417b82 */ /* 0x000f220000000800 */
[----:B------:R-:W3:Y:S01]  /*50f0*/  LDS R0, [UR36+0x140] ;  /* 0x00014024ff007984 */ /* 0x000ee20008000800 */
[----:B------:R-:W-:Y:S01]  /*5100*/  LOP3.LUT R77, R77, 0x60, RZ, 0xc0, !PT ;  /* 0x000000604d4d7812 */ /* 0x000fe200078ec0ff */
[----:B------:R-:W-:Y:S01]  /*5110*/  IMAD.MOV.U32 R80, RZ, RZ, RZ ;  /* 0x000000ffff507224 */ /* 0x000fe200078e00ff */
[----:B------:R-:W-:Y:S01]  /*5120*/  LOP3.LUT R68, R2, R68, RZ, 0xfc, !PT ;  /* 0x0000004402447212 */ /* 0x000fe200078efcff */
[----:B------:R-:W-:Y:S01]  /*5130*/  IMAD.U32 R70, RZ, RZ, UR4 ;  /* 0x00000004ff467e24 */ /* 0x000fe2000f8e00ff */
[----:B------:R-:W-:Y:S01]  /*5140*/  SEL R76, R76, 0xfffffff0, !P2 ;  /* 0xfffffff04c4c7807 */ /* 0x000fe20005000000 */
[----:B------:R-:W1:Y:S01]  /*5150*/  LDCU.64 UR54, c[0x0][0x348] ;  /* 0x00006900ff3677ac */ /* 0x000e620008000a00 */
[----:B------:R-:W1:Y:S01]  /*5160*/  LDC R27, c[0x0][0xb30] ;  /* 0x0002cc00ff1b7b82 */ /* 0x000e620000000800 */
[----:B------:R-:W-:Y:S01]  /*5170*/  SEL R75, R75, 0xffffffe0, !P1 ;  /* 0xffffffe04b4b7807 */ /* 0x000fe20004800000 */
[----:B------:R-:W1:Y:S01]  /*5180*/  LDCU.64 UR38, c[0x0][0x888] ;  /* 0x00011100ff2677ac */ /* 0x000e620008000a00 */
[----:B------:R-:W1:Y:S05]  /*5190*/  LDCU.64 UR44, c[0x0][0x890] ;  /* 0x00011200ff2c77ac */ /* 0x000e6a0008000a00 */
[----:B------:R-:W1:Y:S01]  /*51a0*/  LDC.64 R60, c[0x0][0xb10] ;  /* 0x0002c400ff3c7b82 */ /* 0x000e620000000a00 */
[----:B------:R-:W-:Y:S01]  /*51b0*/  UMOV UR48, URZ ;  /* 0x000000ff00307c82 */ /* 0x000fe20008000000 */
[----:B------:R-:W-:-:S06]  /*51c0*/  UMOV UR50, URZ ;  /* 0x000000ff00327c82 */ /* 0x000fcc0008000000 */
[----:B------:R-:W1:Y:S08]  /*51d0*/  LDC.64 R24, c[0x0][0xb18] ;  /* 0x0002c600ff187b82 */ /* 0x000e700000000a00 */
[----:B------:R-:W1:Y:S08]  /*51e0*/  LDC.64 R22, c[0x0][0xb28] ;  /* 0x0002ca00ff167b82 */ /* 0x000e700000000a00 */
[----:B------:R-:W1:Y:S01]  /*51f0*/  LDC.64 R58, c[0x0][0x8b0] ;  /* 0x00022c00ff3a7b82 */ /* 0x000e620000000a00 */
[----:B---3--:R-:W-:-:S07]  /*5200*/  IMAD.IADD R32, R0, 0x1, R32 ;  /* 0x0000000100207824 */ /* 0x008fce00078e0220 */
[----:B------:R-:W3:Y:S08]  /*5210*/  LDC.64 R56, c[0x0][0x8a8] ;  /* 0x00022a00ff387b82 */ /* 0x000ef00000000a00 */
[----:B--2-4-:R-:W1:Y:S02]  /*5220*/  LDC R66, c[0x0][0x374] ;  /* 0x0000dd00ff427b82 */ /* 0x014e640000000800 */
.L_x_130:
[----:B------:R-:W-:Y:S02]  /*5230*/  LEA R0, R80, UR36, 0x3 ;  /* 0x0000002450007c11 */ /* 0x000fe4000f8e18ff */
[----:B------:R-:W-:Y:S02]  /*5240*/  SHF.L.U32 R2, R72, 0x1f, RZ ;  /* 0x0000001f48027819 */ /* 0x000fe400000006ff */
[----:B------:R-:W-:Y:S02]  /*5250*/  LEA R16, R80, UR36, 0x4 ;  /* 0x0000002450107c11 */ /* 0x000fe4000f8e20ff */
[----:B------:R-:W2:Y:S02]  /*5260*/  SYNCS.PHASECHK.TRANS64.TRYWAIT P0, [R0+URZ+0x90], R2 ;  /* 0x00009002000075a7 */ /* 0x000ea400080011ff */
[----:B--2---:R-:W-:Y:S05]  /*5270*/  @!P0 BRA `(.L_x_87) ;  /* 0x0000003c00bc8947 */ /* 0x004fea0003800000 */
.L_x_178:
[----:B------:R-:W4:Y:S01]  /*5280*/  LDC.64 R10, c[0x0][0xb10] ;  /* 0x0002c400ff0a7b82 */ /* 0x000f220000000a00 */
[----:B------:R-:W3:Y:S01]  /*5290*/  LDS.128 R16, [R16+0x120] ;  /* 0x0001200010107984 */ /* 0x000ee20000000c00 */
[----:B-1----:R-:W-:Y:S01]  /*52a0*/  ISETP.NE.AND P1, PT, R27, 0x1, PT ;  /* 0x000000011b00780c */ /* 0x002fe20003f25270 */
[----:B--2---:R-:W-:Y:S01]  /*52b0*/  VIADD R0, R0, 0xa0 ;  /* 0x000000a000007836 */ /* 0x004fe20000000000 */
[----:B------:R-:W-:Y:S04]  /*52c0*/  ISETP.GE.AND P0, PT, R26, 0x1, PT ;  /* 0x000000011a00780c */ /* 0x000fe80003f06270 */
[----:B------:R-:W1:Y:S01]  /*52d0*/  LDC.64 R8, c[0x0][0xb18] ;  /* 0x0002c600ff087b82 */ /* 0x000e620000000a00 */
[----:B------:R-:W-:Y:S01]  /*52e0*/  PRMT R0, RZ, 0x654, R0 ;  /* 0x00000654ff007816 */ /* 0x000fe20000000000 */
[----:B------:R-:W-:Y:S01]  /*52f0*/  @!PT LDS RZ, [RZ] ;  /* 0x00000000fffff984 */ /* 0x000fe20000000800 */
[----:B------:R-:W-:Y:S01]  /*5300*/  @!PT LDS RZ, [RZ] ;  /* 0x00000000fffff984 */ /* 0x000fe20000000800 */
[----:B------:R-:W-:Y:S01]  /*5310*/  @!PT LDS RZ, [RZ] ;  /* 0x00000000fffff984 */ /* 0x000fe20000000800 */
[----:B------:R-:W-:Y:S01]  /*5320*/  @!PT LDS RZ, [RZ] ;  /* 0x00000000fffff984 */ /* 0x000fe20000000800 */
[----:B------:R2:W-:Y:S06]  /*5330*/  MEMBAR.ALL.CTA ;  /* 0x0000000000007992 */ /* 0x0005ec0000008000 */
[----:B--2---:R-:W2:Y:S01]  /*5340*/  FENCE.VIEW.ASYNC.S ;  /* 0x00000000000073c6 */ /* 0x004ea20000000000 */
[----:B------:R-:W1:Y:S08]  /*5350*/  @!P1 LDC R12, c[0x0][0xb20] ;  /* 0x0002c800ff0c9b82 */ /* 0x000e700000000800 */
[----:B------:R-:W1:Y:S01]  /*5360*/  @!P1 LDC R7, c[0x0][0xb0c] ;  /* 0x0002c300ff079b82 */ /* 0x000e620000000800 */
[----:B--2---:R2:W-:Y:S01]  /*5370*/  SYNCS.ARRIVE.TRANS64.RED.A1T0 RZ, [R0+URZ], RZ ;  /* 0x000000ff00ff79a7 */ /* 0x0045e200081004ff */
[----:B---3--:R-:W-:Y:S04]  /*5380*/  LOP3.LUT P4, RZ, R18, 0x1, RZ, 0xc0, !PT ;  /* 0x0000000112ff7812 */ /* 0x008fe8000788c0ff */
[----:B------:R-:W-:Y:S09]  /*5390*/  P2R R78, PR, RZ, 0x10 ;  /* 0x00000010ff4e7803 */ /* 0x000ff20000000000 */
[----:B------:R-:W-:Y:S02]  /*53a0*/  @P4 MOV R30, R16 ;  /* 0x00000010001e4202 */ /* 0x000fe40000000f00 */
[----:B------:R-:W-:Y:S01]  /*53b0*/  @P4 LOP3.LUT R29, R17, 0xffff, RZ, 0xc0, !PT ;  /* 0x0000ffff111d4812 */ /* 0x000fe200078ec0ff */
[----:B--2-4-:R-:W-:Y:S06]  /*53c0*/  @!P0 BRA `(.L_x_88) ;  /* 0x0000000000a48947 */ /* 0x014fec0003800000 */
[----:B------:R-:W-:Y:S01]  /*53d0*/  IMAD.HI.U32 R0, R66, R25, RZ ;  /* 0x0000001942007227 */ /* 0x000fe200078e00ff */
[----:B------:R-:W-:Y:S02]  /*53e0*/  ISETP.NE.AND P0, PT, R24, 0x1, PT ;  /* 0x000000011800780c */ /* 0x000fe40003f05270 */
[----:B------:R-:W-:Y:S01]  /*53f0*/  ISETP.NE.AND P2, PT, R26, 0x1, PT ;  /* 0x000000011a00780c */ /* 0x000fe20003f45270 */
[----:B------:R-:W-:Y:S01]  /*5400*/  IMAD.HI.U32 R4, R67, R60, RZ ;  /* 0x0000003c43047227 */ /* 0x000fe200078e00ff */
[----:B------:R-:W-:Y:S02]  /*5410*/  SHF.R.U32.HI R0, RZ, R65, R0 ;  /* 0x00000041ff007219 */ /* 0x000fe40000011600 */
[----:B------:R-:W-:Y:S01]  /*5420*/  ISETP.NE.AND P3, PT, R28, 0x1, PT ;  /* 0x000000011c00780c */ /* 0x000fe20003f65270 */
[----:B------:R-:W-:Y:S01]  /*5430*/  IMAD.HI.U32 R6, R29, R25, RZ ;  /* 0x000000191d067227 */ /* 0x000fe200078e00ff */
[-C--:B------:R-:W-:Y:S02]  /*5440*/  SHF.R.U32.HI R4, RZ, R61.reuse, R4 ;  /* 0x0000003dff047219 */ /* 0x080fe40000011604 */
[----:B------:R-:W-:Y:S01]  /*5450*/  SEL R0, R66, R0, !P0 ;  /* 0x0000000042007207 */ /* 0x000fe20004000000 */
[----:B------:R-:W-:Y:S01]  /*5460*/  IMAD.HI.U32 R5, R30, R60, RZ ;  /* 0x0000003c1e057227 */ /* 0x000fe200078e00ff */
[----:B------:R-:W-:Y:S03]  /*5470*/  SEL R4, R67, R4, !P3 ;  /* 0x0000000443047207 */ /* 0x000fe60005800000 */
[-C--:B------:R-:W-:Y:S01]  /*5480*/  IMAD.HI.U32 R3, R0, R22.reuse, RZ ;  /* 0x0000001600037227 */ /* 0x080fe200078e00ff */
[----:B------:R-:W-:Y:S03]  /*5490*/  SHF.R.U32.HI R5, RZ, R61, R5 ;  /* 0x0000003dff057219 */ /* 0x000fe60000011605 */
[----:B------:R-:W-:Y:S01]  /*54a0*/  IMAD.HI.U32 R2, R4, R22, RZ ;  /* 0x0000001604027227 */ /* 0x000fe200078e00ff */
[----:B------:R-:W-:Y:S02]  /*54b0*/  @P2 SHF.R.U32.HI R0, RZ, R23, R3 ;  /* 0x00000017ff002219 */ /* 0x000fe40000011603 */
[----:B------:R-:W-:Y:S02]  /*54c0*/  SHF.R.U32.HI R3, RZ, R65, R6 ;  /* 0x00000041ff037219 */ /* 0x000fe40000011606 */
[----:B------:R-:W-:Y:S01]  /*54d0*/  @P2 SHF.R.U32.HI R4, RZ, R23, R2 ;  /* 0x00000017ff042219 */ /* 0x000fe20000011602 */
[----:B------:R-:W-:Y:S01]  /*54e0*/  IMAD R0, R26, R0, RZ ;  /* 0x000000001a007224 */ /* 0x000fe200078e02ff */
[----:B------:R-:W-:Y:S02]  /*54f0*/  SEL R3, R29, R3, !P0 ;  /* 0x000000031d037207 */ /* 0x000fe40004000000 */
[----:B------:R-:W-:Y:S01]  /*5500*/  SEL R2, R30, R5, !P3 ;  /* 0x000000051e027207 */ /* 0x000fe20005800000 */
[----:B------:R-:W-:Y:S01]  /*5510*/  IMAD R5, R26, R4, RZ ;  /* 0x000000041a057224 */ /* 0x000fe200078e02ff */
[C---:B------:R-:W-:Y:S01]  /*5520*/  ISETP.GE.AND P0, PT, R3.reuse, R0, PT ;  /* 0x000000000300720c */ /* 0x040fe20003f06270 */
[C---:B------:R-:W-:Y:S03]  /*5530*/  IMAD.HI.U32 R0, R3.reuse, R22, RZ ;  /* 0x0000001603007227 */ /* 0x040fe600078e00ff */
[C---:B------:R-:W-:Y:S02]  /*5540*/  ISETP.GE.OR P0, PT, R2.reuse, R5, P0 ;  /* 0x000000050200720c */ /* 0x040fe40000706670 */
[----:B------:R-:W-:Y:S04]  /*5550*/  SHF.R.U32.HI R0, RZ, R23, R0 ;  /* 0x00000017ff007219 */ /* 0x000fe80000011600 */
[C---:B------:R-:W-:Y:S05]  /*5560*/  SEL R6, R3.reuse, R0, !P2 ;  /* 0x0000000003067207 */ /* 0x040fea0005000000 */
        /* <DEDUP_REMOVED lines=14> */
[----:B------:R-:W-:Y:S07]  /*5650*/  IMAD R29, R3, R24, R29 ;  /* 0x00000018031d7224 */ /* 0x000fee00078e021d */
.L_x_88:
[----:B-1----:R-:W-:Y:S01]  /*5660*/  @!P1 ISETP.NE.AND P0, PT, R8, 0x1, PT ;  /* 0x000000010800980c */ /* 0x002fe20003f05270 */
[----:B------:R-:W-:Y:S01]  /*5670*/  @!P1 IMAD.HI.U32 R2, R29, R9, RZ ;  /* 0x000000091d029227 */ /* 0x000fe200078e00ff */
[----:B------:R-:W-:Y:S01]  /*5680*/  R2UR UR42, R15 ;  /* 0x000000000f2a72ca */ /* 0x000fe200000e0000 */
[----:B------:R-:W-:Y:S01]  /*5690*/  BSSY.RECONVERGENT B6, `(.L_x_89) ;  /* 0x0000031000067945 */ /* 0x000fe20003800200 */
[----:B------:R-:W-:Y:S01]  /*56a0*/  R2UR UR41, R14 ;  /* 0x000000000e2972ca */ /* 0x000fe200000e0000 */
[----:B------:R-:W-:Y:S01]  /*56b0*/  @!P1 IMAD.HI.U32 R0, R30, R10, RZ ;  /* 0x0000000a1e009227 */ /* 0x000fe200078e00ff */
[----:B------:R-:W-:Y:S02]  /*56c0*/  @!P1 SHF.R.U32.HI R2, RZ, R12, R2 ;  /* 0x0000000cff029219 */ /* 0x000fe40000011602 */
[----:B------:R-:W-:Y:S01]  /*56d0*/  @!P1 ISETP.NE.AND P2, PT, R7, 0x1, PT ;  /* 0x000000010700980c */ /* 0x000fe20003f45270 */
[----:B------:R-:W-:Y:S01]  /*56e0*/  VIADD R80, R80, 0x1 ;  /* 0x0000000150507836 */ /* 0x000fe20000000000 */
[----:B------:R-:W-:Y:S02]  /*56f0*/  @!P1 SEL R2, R29, R2, !P0 ;  /* 0x000000021d029207 */ /* 0x000fe40004000000 */
[----:B------:R-:W-:Y:S02]  /*5700*/  @!P1 SHF.R.U32.HI R0, RZ, R11, R0 ;  /* 0x0000000bff009219 */ /* 0x000fe40000011600 */
[----:B------:R-:W-:Y:S01]  /*5710*/  LOP3.LUT P0, RZ, R70, 0x3f0, RZ, 0xc0, !PT ;  /* 0x000003f046ff7812 */ /* 0x000fe2000780c0ff */
[----:B------:R-:W-:Y:S01]  /*5720*/  USHF.L.U32 UR42, UR42, 0x6, URZ ;  /* 0x000000062a2a7899 */ /* 0x000fe200080006ff */
[----:B------:R-:W-:Y:S01]  /*5730*/  @!P1 SEL R3, R30, R0, !P2 ;  /* 0x000000001e039207 */ /* 0x000fe20005000000 */
[----:B------:R-:W-:Y:S01]  /*5740*/  USHF.L.U32 UR41, UR41, 0x7, URZ ;  /* 0x0000000729297899 */ /* 0x000fe200080006ff */
[----:B------:R-:W-:Y:S03]  /*5750*/  @P4 SHF.R.U32.HI R71, RZ, 0x10, R17 ;  /* 0x00000010ff474819 */ /* 0x000fe60000011611 */
[----:B------:R-:W-:Y:S02]  /*5760*/  @!P1 IMAD.IADD R0, R2, 0x1, -R3 ;  /* 0x0000000102009824 */ /* 0x000fe400078e0a03 */
[----:B------:R-:W-:Y:S02]  /*5770*/  @!P1 IMAD.IADD R2, R3, 0x1, -R2 ;  /* 0x0000000103029824 */ /* 0x000fe400078e0a02 */
[----:B------:R-:W-:Y:S02]  /*5780*/  @!P1 IMAD R30, R0, R7, R30 ;  /* 0x00000007001e9224 */ /* 0x000fe400078e021e */
[----:B------:R-:W-:Y:S01]  /*5790*/  @!P1 IMAD R29, R2, R8, R29 ;  /* 0x00000008021d9224 */ /* 0x000fe200078e021d */
[----:B------:R-:W-:Y:S06]  /*57a0*/  @!P0 BRA `(.L_x_90) ;  /* 0x00000000007c8947 */ /* 0x000fec0003800000 */
[----:B------:R-:W1:Y:S01]  /*57b0*/  LDCU.64 UR8, c[0x4][0x80] ;  /* 0x01001000ff0877ac */ /* 0x000e620008000a00 */
[----:B------:R-:W-:Y:S01]  /*57c0*/  MOV R2, 0x0 ;  /* 0x0000000000027802 */ /* 0x000fe20000000f00 */
[----:B------:R-:W-:Y:S02]  /*57d0*/  HFMA2 R12, -RZ, RZ, 0, 5.9604644775390625e-08 ;  /* 0x00000001ff0c7431 */ /* 0x000fe400000001ff */
[----:B------:R-:W-:Y:S01]  /*57e0*/  IMAD.MOV.U32 R8, RZ, RZ, 0x70 ;  /* 0x00000070ff087424 */ /* 0x000fe200078e00ff */
[----:B------:R2:W3:Y:S01]  /*57f0*/  LDC.64 R14, c[0x4][R2] ;  /* 0x01000000020e7b82 */ /* 0x0004e20000000a00 */
[----:B------:R-:W4:Y:S01]  /*5800*/  LDCU.64 UR6, c[0x4][0x88] ;  /* 0x01001100ff0677ac */ /* 0x000f220008000a00 */
[----:B------:R-:W-:Y:S01]  /*5810*/  IMAD.MOV.U32 R13, RZ, RZ, RZ ;  /* 0x000000ffff0d7224 */ /* 0x000fe200078e00ff */
[----:B------:R-:W2:Y:S01]  /*5820*/  LDCU.64 UR4, c[0x4][0x8] ;  /* 0x01000100ff0477ac */ /* 0x000ea20008000a00 */
[----:B-1----:R-:W-:Y:S01]  /*5830*/  MOV R5, UR9 ;  /* 0x0000000900057c02 */ /* 0x002fe20008000f00 */
[----:B------:R-:W-:Y:S01]  /*5840*/  IMAD.U32 R4, RZ, RZ, UR8 ;  /* 0x00000008ff047e24 */ /* 0x000fe2000f8e00ff */
[----:B----4-:R-:W-:Y:S01]  /*5850*/  MOV R7, UR7 ;  /* 0x0000000700077c02 */ /* 0x010fe20008000f00 */
[----:B------:R-:W-:Y:S01]  /*5860*/  IMAD.U32 R6, RZ, RZ, UR6 ;  /* 0x00000006ff067e24 */ /* 0x000fe2000f8e00ff */
[----:B--2---:R-:W-:Y:S01]  /*5870*/  MOV R11, UR5 ;  /* 0x00000005000b7c02 */ /* 0x004fe20008000f00 */
[----:B------:R-:W-:Y:S02]  /*5880*/  IMAD.U32 R10, RZ, RZ, UR4 ;  /* 0x00000004ff0a7e24 */ /* 0x000fe4000f8e00ff */
[----:B------:R-:W-:Y:S07]  /*5890*/  LEPC R20, `(.L_x_91) ;  /* 0x000000001014794e */ /* 0x000fee0000000000 */
[----:B---3-5:R-:W-:Y:S05]  /*58a0*/  CALL.ABS.NOINC R14 ;  /* 0x000000000e007343 */ /* 0x028fea0003c00000 */
.L_x_91:
[----:B------:R-:W1:Y:S01]  /*58b0*/  LDCU.64 UR8, c[0x4][0x80] ;  /* 0x01001000ff0877ac */ /* 0x000e620008000a00 */
[----:B------:R-:W2:Y:S01]  /*58c0*/  LDC.64 R2, c[0x4][R2] ;  /* 0x0100000002027b82 */ /* 0x000ea20000000a00 */
[----:B------:R-:W-:Y:S02]  /*58d0*/  HFMA2 R12, -RZ, RZ, 0, 5.9604644775390625e-08 ;  /* 0x00000001ff0c7431 */ /* 0x000fe400000001ff */
[----:B------:R-:W-:Y:S02]  /*58e0*/  IMAD.MOV.U32 R8, RZ, RZ, 0x70 ;  /* 0x00000070ff087424 */ /* 0x000fe400078e00ff */
[----:B------:R-:W-:Y:S01]  /*58f0*/  IMAD.MOV.U32 R13, RZ, RZ, RZ ;  /* 0x000000ffff0d7224 */ /* 0x000fe200078e00ff */
[----:B------:R-:W3:Y:S01]  /*5900*/  LDCU.64 UR6, c[0x4][0x88] ;  /* 0x01001100ff0677ac */ /* 0x000ee20008000a00 */
[----:B------:R-:W4:Y:S01]  /*5910*/  LDCU.64 UR4, c[0x4][0x8] ;  /* 0x01000100ff0477ac */ /* 0x000f220008000a00 */
[----:B-1----:R-:W-:Y:S02]  /*5920*/  MOV R4, UR8 ;  /* 0x0000000800047c02 */ /* 0x002fe40008000f00 */
[----:B------:R-:W-:Y:S02]  /*5930*/  MOV R5, UR9 ;  /* 0x0000000900057c02 */ /* 0x000fe40008000f00 */
[----:B---3--:R-:W-:Y:S01]  /*5940*/  MOV R7, UR7 ;  /* 0x0000000700077c02 */ /* 0x008fe20008000f00 */
[----:B------:R-:W-:Y:S01]  /*5950*/  IMAD.U32 R6, RZ, RZ, UR6 ;  /* 0x00000006ff067e24 */ /* 0x000fe2000f8e00ff */
[----:B----4-:R-:W-:Y:S01]  /*5960*/  MOV R11, UR5 ;  /* 0x00000005000b7c02 */ /* 0x010fe20008000f00 */
[----:B------:R-:W-:Y:S02]  /*5970*/  IMAD.U32 R10, RZ, RZ, UR4 ;  /* 0x00000004ff0a7e24 */ /* 0x000fe4000f8e00ff */
[----:B------:R-:W-:Y:S07]  /*5980*/  LEPC R20, `(.L_x_90) ;  /* 0x000000001014794e */ /* 0x000fee0000000000 */
[----:B--2---:R-:W-:Y:S05]  /*5990*/  CALL.ABS.NOINC R2 ;  /* 0x0000000002007343 */ /* 0x004fea0003c00000 */
.L_x_90:
[----:B------:R-:W-:Y:S05]  /*59a0*/  BSYNC.RECONVERGENT B6 ;  /* 0x0000000000067941 */ /* 0x000fea0003800200 */
.L_x_89:
[----:B------:R-:W-:Y:S01]  /*59b0*/  ISETP.NE.U32.AND P4, PT, R58, RZ, PT ;  /* 0x000000ff3a00720c */ /* 0x000fe20003f85070 */
[----:B------:R-:W-:Y:S01]  /*59c0*/  UISETP.NE.AND UP2, UPT, UR49, URZ, UPT ;  /* 0x000000ff3100728c */ /* 0x000fe2000bf45270 */
[----:B------:R-:W-:Y:S01]  /*59d0*/  ISETP.NE.U32.AND P2, PT, RZ, UR38, PT ;  /* 0x00000026ff007c0c */ /* 0x000fe2000bf45070 */
[----:B------:R-:W-:Y:S01]  /*59e0*/  UISETP.NE.U32.AND UP1, UPT, UR44, URZ, UPT ;  /* 0x000000ff2c00728c */ /* 0x000fe2000bf25070 */
[----:B------:R-:W-:Y:S01]  /*59f0*/  ISETP.NE.AND.EX P4, PT, R59, RZ, PT, P4 ;  /* 0x000000ff3b00720c */ /* 0x000fe20003f85340 */
[----:B------:R-:W-:Y:S01]  /*5a00*/  UPLOP3.LUT UP0, UPT, UPT, UPT, UPT, 0x40, 0x4 ;  /* 0x000000000004789c */ /* 0x000fe20003f0e870 */
[----:B------:R-:W-:Y:S01]  /*5a10*/  ISETP.NE.AND.EX P2, PT, RZ, UR39, PT, P2 ;  /* 0x00000027ff007c0c */ /* 0x000fe2000bf45320 */
[----:B------:R-:W-:Y:S01]  /*5a20*/  UISETP.NE.AND.EX UP1, UPT, UR45, URZ, UPT, UP1 ;  /* 0x000000ff2d00728c */ /* 0x000fe2000bf25310 */
[----:B------:R-:W-:Y:S04]  /*5a30*/  PLOP3.LUT P1, PT, PT, PT, UP2, 0x80, 0x8 ;  /* 0x000000000008781c */ /* 0x000fe80003f2f028 */
[----:B------:R-:W-:Y:S06]  /*5a40*/  @UP2 UPLOP3.LUT UP0, UPT, UPT, UPT, UP1, 0x80, 0x8 ;  /* 0x000000000008289c */ /* 0x000fec0003f0f010 */
[----:B------:R-:W-:Y:S01]  /*5a50*/  PLOP3.LUT P0, PT, PT, PT, UP0, 0x80, 0x8 ;  /* 0x000000000008781c */ /* 0x000fe20003f0f008 */
[----:B------:R-:W-:Y:S01]  /*5a60*/  @!UPT UIADD3 URZ, UPT, UPT, URZ, URZ, URZ ;  /* 0x000000fffffff290 */ /* 0x000fe2000fffe0ff */
[----:B------:R-:W-:Y:S11]  /*5a70*/  BRA.U !UP1, `(.L_x_92) ;  /* 0x0000000109387547 */ /* 0x000ff6000b800000 */
[----:B------:R-:W-:Y:S01]  /*5a80*/  UISETP.NE.U32.AND UP0, UPT, UR38, URZ, UPT ;  /* 0x000000ff2600728c */ /* 0x000fe2000bf05070 */
[----:B------:R-:W-:Y:S02]  /*5a90*/  HFMA2 R0, -RZ, RZ, 0, 5.9604644775390625e-08 ;  /* 0x00000001ff007431 */ /* 0x000fe400000001ff */
[----:B------:R-:W-:Y:S01]  /*5aa0*/  IMAD.MOV.U32 R64, RZ, RZ, 0x1 ;  /* 0x00000001ff407424 */ /* 0x000fe200078e00ff */
[----:B------:R-:W-:Y:S06]  /*5ab0*/  UISETP.NE.AND.EX UP0, UPT, UR39, URZ, UPT, UP0 ;  /* 0x000000ff2700728c */ /* 0x000fec000bf05300 */
[----:B------:R-:W-:Y:S05]  /*5ac0*/  PLOP3.LUT P3, PT, PT, PT, UP0, 0x80, 0x8 ;  /* 0x000000000008781c */ /* 0x000fea0003f6f008 */
[----:B------:R-:W1:Y:S01]  /*5ad0*/  @UP0 LDCU.64 UR6, c[0x0][0x888] ;  /* 0x00011100ff0607ac */ /* 0x000e620008000a00 */
[----:B------:R-:W-:Y:S07]  /*5ae0*/  @UP0 UIMAD UR4, UR52, UR44, URZ ;  /* 0x0000002c340402a4 */ /* 0x000fee000f8e02ff */
[----:B------:R-:W-:Y:S01]  /*5af0*/  @!P3 PRMT R64, R0, 0x7610, R64 ;  /* 0x000076100040b816 */ /* 0x000fe20000000040 */
[----:B-1----:R-:W-:Y:S03]  /*5b00*/  @UP0 UIMAD.WIDE UR6, UR4, 0x4, UR6 ;  /* 0x00000004040608a5 */ /* 0x002fe6000f8e0206 */
[----:B------:R-:W1:Y:S03]  /*5b10*/  @!UP0 LDCU UR4, c[0x0][0x880] ;  /* 0x00011000ff0487ac */ /* 0x000e660008000800 */
[----:B------:R-:W-:Y:S01]  /*5b20*/  IMAD.U32 R2, RZ, RZ, UR6 ;  /* 0x00000006ff027e24 */ /* 0x000fe2000f8e00ff */
[----:B------:R-:W-:Y:S05]  /*5b30*/  MOV R3, UR7 ;  /* 0x0000000700037c02 */ /* 0x000fea0008000f00 */
[----:B-----5:R2:W5:Y:S02]  /*5b40*/  @P3 LDG.E R35, desc[UR46][R2.64] ;  /* 0x0000002e02233981 */ /* 0x020564000c1e1900 */
[----:B-12---:R-:W-:Y:S02]  /*5b50*/  @!P3 IMAD.U32 R35, RZ, RZ, UR4 ;  /* 0x00000004ff23be24 */ /* 0x006fe4000f8e00ff */
.L_x_92:
[----:B------:R-:W-:Y:S05]  /*5b60*/  @!P4 BRA `(.L_x_93) ;  /* 0x000000000020c947 */ /* 0x000fea0003800000 */
[----:B------:R-:W-:Y:S04]  /*5b70*/  ISETP.NE.U32.AND P3, PT, R56, RZ, PT ;  /* 0x000000ff3800720c */ /* 0x000fe80003f65070 */
[----:B------:R-:W-:Y:S11]  /*5b80*/  ISETP.NE.AND.EX P3, PT, R57, RZ, PT, P3 ;  /* 0x000000ff3900720c */ /* 0x000ff60003f65330 */
[----:B------:R-:W-:Y:S02]  /*5b90*/  @!UPT UIADD3 URZ, UPT, UPT, URZ, URZ, URZ ;  /* 0x000000fffffff290 */ /* 0x000fe4000fffe0ff */
[----:B------:R-:W1:Y:S01]  /*5ba0*/  @P3 LDC.64 R2, c[0x0][0x8a8] ;  /* 0x00022a00ff023b82 */ /* 0x000e620000000a00 */
[----:B------:R-:W-:Y:S04]  /*5bb0*/  @P3 IMAD R0, R58, UR52, RZ ;  /* 0x000000343a003c24 */ /* 0x000fe8000f8e02ff */
[----:B-1----:R-:W-:Y:S05]  /*5bc0*/  @P3 IMAD.WIDE R2, R0, 0x4, R2 ;  /* 0x0000000400023825 */ /* 0x002fea00078e0202 */
[----:B-----5:R1:W5:Y:S02]  /*5bd0*/  @P3 LDG.E R33, desc[UR46][R2.64] ;  /* 0x0000002e02213981 */ /* 0x020364000c1e1900 */
[----:B-1----:R-:W2:Y:S02]  /*5be0*/  @!P3 LDC R33, c[0x0][0x8a0] ;  /* 0x00022800ff21bb82 */ /* 0x002ea40000000800 */
.L_x_93:
[----:B-----5:R-:W-:Y:S01]  /*5bf0*/  FSETP.NEU.AND P3, PT, R35, RZ, PT ;  /* 0x000000ff2300720b */ /* 0x020fe20003f6d000 */
[----:B------:R-:W-:Y:S01]  /*5c00*/  IMAD.SHL.U32 R88, R68, 0x4, RZ ;  /* 0x0000000444587824 */ /* 0x000fe200078e00ff */
[----:B------:R-:W-:Y:S01]  /*5c10*/  SEL R4, RZ, 0xffffffff, P2 ;  /* 0xffffffffff047807 */ /* 0x000fe20001000000 */
[----:B------:R-:W-:Y:S01]  /*5c20*/  BSSY B1, `(.L_x_94) ;  /* 0x0000043000017945 */ /* 0x000fe20003800000 */
[----:B------:R-:W-:Y:S01]  /*5c30*/  @P1 LOP3.LUT P2, RZ, R64, 0xff, RZ, 0xc0, !PT ;  /* 0x000000ff40ff1812 */ /* 0x000fe2000784c0ff */
[----:B------:R-:W-:Y:S01]  /*5c40*/  VIADD R83, R88, UR36 ;  /* 0x0000002458537c36 */ /* 0x000fe20008000000 */
[----:B------:R-:W-:Y:S01]  /*5c50*/  @P1 SEL R0, RZ, 0xffffffff, P3 ;  /* 0xffffffffff001807 */ /* 0x000fe20001800000 */
[----:B------:R-:W-:Y:S01]  /*5c60*/  IMAD.MOV.U32 R89, RZ, RZ, 0x1 ;  /* 0x00000001ff597424 */ /* 0x000fe200078e00ff */
[----:B------:R-:W-:Y:S01]  /*5c70*/  LOP3.LUT R74, R74, 0x1, RZ, 0x3c, !PT ;  /* 0x000000014a4a7812 */ /* 0x000fe200078e3cff */
[----:B------:R-:W-:Y:S01]  /*5c80*/  IMAD.MOV.U32 R87, RZ, RZ, RZ ;  /* 0x000000ffff577224 */ /* 0x000fe200078e00ff */
[----:B------:R-:W-:Y:S02]  /*5c90*/  @P0 SEL R0, R4, R0, !P2 ;  /* 0x0000000004000207 */ /* 0x000fe40005000000 */
[----:B------:R-:W-:Y:S02]  /*5ca0*/  CS2R R46, SRZ ;  /* 0x00000000002e7805 */ /* 0x000fe4000001ff00 */
[----:B------:R-:W-:Y:S02]  /*5cb0*/  LEA R84, R31, UR36, 0x3 ;  /* 0x000000241f547c11 */ /* 0x000fe4000f8e18ff */
[----:B------:R-:W-:Y:S02]  /*5cc0*/  CS2R R44, SRZ ;  /* 0x00000000002c7805 */ /* 0x000fe4000001ff00 */
[----:B------:R-:W-:Y:S02]  /*5cd0*/  @P1 LOP3.LUT R0, R0, 0x1, RZ, 0xc0, !PT ;  /* 0x0000000100001812 */ /* 0x000fe400078ec0ff */
[----:B------:R-:W-:Y:S02]  /*5ce0*/  CS2R R42, SRZ ;  /* 0x00000000002a7805 */ /* 0x000fe4000001ff00 */
[----:B------:R-:W-:Y:S02]  /*5cf0*/  SHF.L.U32 R2, R73, 0x1f, RZ ;  /* 0x0000001f49027819 */ /* 0x000fe400000006ff */
[----:B------:R-:W-:Y:S02]  /*5d00*/  CS2R R40, SRZ ;  /* 0x0000000000287805 */ /* 0x000fe4000001ff00 */
[----:B------:R-:W-:Y:S02]  /*5d10*/  ISETP.NE.U32.OR P6, PT, R0, 0x1, !P1 ;  /* 0x000000010000780c */ /* 0x000fe40004fc5470 */
[----:B------:R-:W-:Y:S02]  /*5d20*/  CS2R R50, SRZ ;  /* 0x0000000000327805 */ /* 0x000fe4000001ff00 */
[----:B------:R-:W-:Y:S02]  /*5d30*/  PLOP3.LUT P2, PT, PT, PT, UP1, 0x80, 0x8 ;  /* 0x000000000008781c */ /* 0x000fe40003f4f018 */
[----:B------:R-:W-:Y:S02]  /*5d40*/  CS2R R48, SRZ ;  /* 0x0000000000307805 */ /* 0x000fe4000001ff00 */
[----:B------:R-:W-:Y:S02]  /*5d50*/  LEA.HI R34, R31, R31, RZ, 0x1 ;  /* 0x0000001f1f227211 */ /* 0x000fe400078f08ff */
[----:B------:R-:W-:Y:S02]  /*5d60*/  CS2R R54, SRZ ;  /* 0x0000000000367805 */ /* 0x000fe4000001ff00 */
[----:B------:R-:W-:Y:S02]  /*5d70*/  LOP3.LUT P4, R79, R64, 0xff, RZ, 0xc0, !PT ;  /* 0x000000ff404f7812 */ /* 0x000fe4000788c0ff */
[----:B------:R-:W-:Y:S02]  /*5d80*/  CS2R R52, SRZ ;  /* 0x0000000000347805 */ /* 0x000fe4000001ff00 */
[----:B------:R-:W-:Y:S01]  /*5d90*/  SEL R3, RZ, 0xffffffff, P3 ;  /* 0xffffffffff037807 */ /* 0x000fe20001800000 */
[----:B------:R-:W-:Y:S01]  /*5da0*/  VIADD R85, R83, 0x400 ;  /* 0x0000040053557836 */ /* 0x000fe20000000000 */
[----:B------:R-:W-:Y:S01]  /*5db0*/  P2R R81, PR, RZ, 0x40 ;  /* 0x00000040ff517803 */ /* 0x000fe20000000000 */
[----:B------:R-:W-:Y:S01]  /*5dc0*/  IMAD.IADD R82, R75, 0x1, R83 ;  /* 0x000000014b527824 */ /* 0x000fe200078e0253 */
[----:B------:R-:W-:Y:S02]  /*5dd0*/  @P6 SHF.L.U32 R0, R74, 0x1f, RZ ;  /* 0x0000001f4a006819 */ /* 0x000fe400000006ff */
[----:B------:R-:W-:Y:S02]  /*5de0*/  @P2 SEL R3, R4, R3, !P4 ;  /* 0x0000000304032207 */ /* 0x000fe40006000000 */
[----:B------:R1:W3:Y:S02]  /*5df0*/  @P6 SYNCS.PHASECHK.TRANS64.TRYWAIT P1, [UR36+0x40], R0 ;  /* 0x00004000ff0065a7 */ /* 0x0002e40008021124 */
[----:B------:R-:W-:Y:S04]  /*5e00*/  LOP3.LUT R3, R3, 0x1, RZ, 0xc0, !PT ;  /* 0x0000000103037812 */ /* 0x000fe800078ec0ff */
[----:B------:R-:W-:Y:S04]  /*5e10*/  ISETP.NE.U32.AND P5, PT, R3, 0x1, PT ;  /* 0x000000010300780c */ /* 0x000fe80003fa5070 */
[----:B------:R-:W-:Y:S01]  /*5e20*/  P2R R90, PR, RZ, 0x20 ;  /* 0x00000020ff5a7803 */ /* 0x000fe20000000000 */
[----:B------:R4:W2:Y:S01]  /*5e30*/  SYNCS.PHASECHK.TRANS64.TRYWAIT P0, [R84+URZ+0xb0], R2 ;  /* 0x0000b002540075a7 */ /* 0x0008a200080011ff */
[C---:B-1----:R-:W-:Y:S01]  /*5e40*/  IMAD.SHL.U32 R0, R34.reuse, 0x40, RZ ;  /* 0x0000004022007824 */ /* 0x042fe200078e00ff */
[----:B------:R-:W-:Y:S04]  /*5e50*/  LOP3.LUT R34, R34, 0xffe, RZ, 0xc0, !PT ;  /* 0x00000ffe22227812 */ /* 0x000fe800078ec0ff */
[----:B------:R-:W-:Y:S01]  /*5e60*/  LOP3.LUT R0, R0, 0xffffff80, RZ, 0xc0, !PT ;  /* 0xffffff8000007812 */ /* 0x000fe200078ec0ff */
[----:B------:R-:W-:Y:S04]  /*5e70*/  IMAD.IADD R34, R31, 0x1, -R34 ;  /* 0x000000011f227824 */ /* 0x000fe800078e0a22 */
[----:B------:R-:W-:Y:S04]  /*5e80*/  IMAD.IADD R0, R32, 0x1, R0 ;  /* 0x0000000120007824 */ /* 0x000fe800078e0200 */
[----:B------:R-:W-:Y:S01]  /*5e90*/  IMAD R34, R34, 0x100000, R0 ;  /* 0x0010000022227824 */ /* 0x000fe200078e0200 */
[----:B---3--:R-:W-:Y:S01]  /*5ea0*/  @P6 SEL R89, RZ, 0x1, !P1 ;  /* 0x00000001ff596807 */ /* 0x008fe20004800000 */
[----:B----4-:R-:W-:Y:S06]  /*5eb0*/  @!P6 BRA `(.L_x_95) ;  /* 0x000000000064e947 */ /* 0x010fec0003800000 */
[----:B------:R-:W-:Y:S01]  /*5ec0*/  @P5 IMAD R5, R76, 0x4, R85 ;  /* 0x000000044c055824 */ /* 0x000fe200078e0255 */
[----:B------:R-:W-:Y:S01]  /*5ed0*/  ISETP.NE.AND P1, PT, R89, RZ, PT ;  /* 0x000000ff5900720c */ /* 0x000fe20003f25270 */
[----:B------:R-:W-:Y:S01]  /*5ee0*/  IMAD.MOV.U32 R46, RZ, RZ, RZ ;  /* 0x000000ffff2e7224 */ /* 0x000fe200078e00ff */
[----:B------:R-:W-:Y:S01]  /*5ef0*/  BSSY B0, `(.L_x_96) ;  /* 0x000000d000007945 */ /* 0x000fe20003800000 */
[----:B------:R-:W-:Y:S01]  /*5f00*/  @P5 IMAD.IADD R4, R75, 0x1, R5 ;  /* 0x000000014b045824 */ /* 0x000fe200078e0205 */
[----:B------:R-:W-:Y:S02]  /*5f10*/  CS2R R42, SRZ ;  /* 0x00000000002a7805 */ /* 0x000fe4000001ff00 */
[----:B------:R-:W-:Y:S02]  /*5f20*/  CS2R R40, SRZ ;  /* 0x0000000000287805 */ /* 0x000fe4000001ff00 */
[----:B------:R-:W-:Y:S02]  /*5f30*/  CS2R R44, SRZ ;  /* 0x00000000002c7805 */ /* 0x000fe4000001ff00 */
[----:B------:R-:W-:Y:S02]  /*5f40*/  CS2R R54, SRZ ;  /* 0x0000000000367805 */ /* 0x000fe4000001ff00 */
[----:B------:R-:W-:Y:S02]  /*5f50*/  CS2R R52, SRZ ;  /* 0x0000000000347805 */ /* 0x000fe4000001ff00 */
[----:B------:R-:W-:Y:S02]  /*5f60*/  CS2R R50, SRZ ;  /* 0x0000000000327805 */ /* 0x000fe4000001ff00 */
[----:B------:R-:W-:Y:S01]  /*5f70*/  CS2R R48, SRZ ;  /* 0x0000000000307805 */ /* 0x000fe2000001ff00 */
[----:B------:R-:W-:Y:S06]  /*5f80*/  @P1 BRA `(.L_x_97) ;  /* 0x00000000000c1947 */ /* 0x000fec0003800000 */
[----:B------:R-:W-:Y:S04]  /*5f90*/  SHF.L.U32 R3, R74, 0x1f, RZ ;  /* 0x0000001f4a037819 */ /* 0x000fe800000006ff */
[----:B------:R-:W1:Y:S02]  /*5fa0*/  SYNCS.PHASECHK.TRANS64.TRYWAIT P1, [UR36+0x40], R3 ;  /* 0x00004003ff0075a7 */ /* 0x000e640008021124 */
[----:B-1----:R-:W-:Y:S05]  /*5fb0*/  @!P1 BRA `(.L_x_98) ;  /* 0x0000003000809947 */ /* 0x002fea0003800000 */
.L_x_97:
[----:B------:R-:W-:Y:S05]  /*5fc0*/  BSYNC B0 ;  /* 0x0000000000007941 */ /* 0x000fea0003800000 */
.L_x_96:
[----:B------:R-:W-:Y:S01]  /*5fd0*/  ISETP.NE.AND P1, PT, R90, RZ, PT ;  /* 0x000000ff5a00720c */ /* 0x000fe20003f25270 */
[----:B------:R-:W-:Y:S11]  /*5fe0*/  HFMA2 R87, -RZ, RZ, 0, 5.9604644775390625e-08 ;  /* 0x00000001ff577431 */ /* 0x000ff600000001ff */
[----:B------:R-:W-:Y:S01]  /*5ff0*/  @!UPT UIADD3 URZ, UPT, UPT, URZ, URZ, URZ ;  /* 0x000000fffffff290 */ /* 0x000fe2000fffe0ff */
[----:B------:R-:W-:Y:S05]  /*6000*/  @P1 WARPSYNC.ALL ;  /* 0x0000000000001948 */ /* 0x000fea0003800000 */
[----:B------:R3:W4:Y:S04]  /*6010*/  @P1 LDSM.16.M88.4 R40, [R5] ;  /* 0x000000000528183b */ /* 0x0007280000000200 */
[----:B------:R3:W1:Y:S04]  /*6020*/  @P1 LDSM.16.M88.4 R44, [R4] ;  /* 0x00000000042c183b */ /* 0x0006680000000200 */
[----:B------:R3:W1:Y:S04]  /*6030*/  @P1 LDSM.16.M88.4 R52, [R88+UR36+0x400] ;  /* 0x000400245834183b */ /* 0x0006680008000200 */
[----:B------:R3:W1:Y:S02]  /*6040*/  @P1 LDSM.16.M88.4 R48, [R82+0x400] ;  /* 0x000400005230183b */ /* 0x0006640000000200 */
.L_x_95:
[----:B------:R-:W-:Y:S05]  /*6050*/  BSYNC B1 ;  /* 0x0000000000017941 */ /* 0x000fea0003800000 */
.L_x_94:
[----:B-1----:R-:W-:Y:S04]  /*6060*/  SHF.R.U32.HI R0, RZ, 0x15, R34 ;  /* 0x00000015ff007819 */ /* 0x002fe80000011622 */
[----:B------:R-:W-:Y:S01]  /*6070*/  LOP3.LUT P1, RZ, R0, 0x3, R69, 0x48, !PT ;  /* 0x0000000300ff7812 */ /* 0x000fe20007824845 */
[----:B------:R-:W-:Y:S01]  /*6080*/  @!UPT UIADD3 URZ, UPT, UPT, URZ, URZ, URZ ;  /* 0x000000fffffff290 */ /* 0x000fe2000fffe0ff */
[----:B--2---:R-:W-:Y:S11]  /*6090*/  @P0 BRA `(.L_x_99) ;  /* 0x0000000000080947 */ /* 0x004ff60003800000 */
[----:B------:R-:W1:Y:S02]  /*60a0*/  SYNCS.PHASECHK.TRANS64.TRYWAIT P0, [R84+URZ+0xb0], R2 ;  /* 0x0000b002540075a7 */ /* 0x000e6400080011ff */
[----:B-1----:R-:W-:Y:S05]  /*60b0*/  @!P0 BRA `(.L_x_100) ;  /* 0x0000003000588947 */ /* 0x002fea0003800000 */
.L_x_99:
[----:B------:R-:W-:Y:S05]  /*60c0*/  @!P1 BRA `(.L_x_101) ;  /* 0x0000000000409947 */ /* 0x000fea0003800000 */
[----:B------:R-:W3:Y:S01]  /*60d0*/  LDCU.64 UR8, c[0x4][0x70] ;  /* 0x01000e00ff0877ac */ /* 0x000ee20008000a00 */
[----:B------:R-:W-:Y:S01]  /*60e0*/  MOV R3, 0x0 ;  /* 0x0000000000037802 */ /* 0x000fe20000000f00 */
[----:B------:R-:W-:Y:S02]  /*60f0*/  HFMA2 R12, -RZ, RZ, 0, 5.9604644775390625e-08 ;  /* 0x00000001ff0c7431 */ /* 0x000fe400000001ff */
[----:B------:R-:W-:Y:S02]  /*6100*/  IMAD.MOV.U32 R8, RZ, RZ, 0x192 ;  /* 0x00000192ff087424 */ /* 0x000fe400078e00ff */
[----:B------:R-:W-:Y:S01]  /*6110*/  IMAD.MOV.U32 R13, RZ, RZ, RZ ;  /* 0x000000ffff0d7224 */ /* 0x000fe200078e00ff */
[----:B------:R-:W2:Y:S01]  /*6120*/  LDCU.64 UR6, c[0x4][0x78] ;  /* 0x01000f00ff0677ac */ /* 0x000ea20008000a00 */
[----:B-1----:R-:W1:Y:S01]  /*6130*/  LDC.64 R2, c[0x4][R3] ;  /* 0x0100000003027b82 */ /* 0x002e620000000a00 */
[----:B------:R-:W5:Y:S01]  /*6140*/  LDCU.64 UR4, c[0x4][0x10] ;  /* 0x01000200ff0477ac */ /* 0x000f620008000a00 */
[----:B---3--:R-:W-:Y:S01]  /*6150*/  MOV R5, UR9 ;  /* 0x0000000900057c02 */ /* 0x008fe20008000f00 */
[----:B------:R-:W-:Y:S01]  /*6160*/  IMAD.U32 R4, RZ, RZ, UR8 ;  /* 0x00000008ff047e24 */ /* 0x000fe2000f8e00ff */
[----:B--2---:R-:W-:Y:S01]  /*6170*/  MOV R7, UR7 ;  /* 0x0000000700077c02 */ /* 0x004fe20008000f00 */
[----:B------:R-:W-:Y:S01]  /*6180*/  IMAD.U32 R6, RZ, RZ, UR6 ;  /* 0x00000006ff067e24 */ /* 0x000fe2000f8e00ff */
[----:B-----5:R-:W-:Y:S01]  /*6190*/  MOV R11, UR5 ;  /* 0x00000005000b7c02 */ /* 0x020fe20008000f00 */
[----:B------:R-:W-:Y:S02]  /*61a0*/  IMAD.U32 R10, RZ, RZ, UR4 ;  /* 0x00000004ff0a7e24 */ /* 0x000fe4000f8e00ff */
[----:B------:R-:W-:Y:S07]  /*61b0*/  LEPC R20, `(.L_x_101) ;  /* 0x000000001014794e */ /* 0x000fee0000000000 */
[----:B-1--4-:R-:W-:Y:S05]  /*61c0*/  CALL.ABS.NOINC R2 ;  /* 0x0000000002007343 */ /* 0x012fea0003c00000 */
.L_x_101:
[----:B------:R-:W-:Y:S01]  /*61d0*/  LOP3.LUT R20, R52, 0xffffe000, RZ, 0xc0, !PT ;  /* 0xffffe00034147812 */ /* 0x000fe200078ec0ff */
[----:B------:R-:W-:Y:S05]  /*61e0*/  WARPSYNC.ALL ;  /* 0x0000000000007948 */ /* 0x000fea0003800000 */
[----:B------:R-:W-:Y:S01]  /*61f0*/  R2UR UR4, R34 ;  /* 0x00000000220472ca */ /* 0x000fe200000e0000 */
[----:B------:R-:W-:Y:S01]  /*6200*/  IMAD.SHL.U32 R91, R76, 0x4, RZ ;  /* 0x000000044c5b7824 */ /* 0x000fe200078e00ff */
[----:B------:R-:W-:Y:S01]  /*6210*/  LOP3.LUT R21, R53, 0xffffe000, RZ, 0xc0, !PT ;  /* 0xffffe00035157812 */ /* 0x000fe200078ec0ff */
[----:B------:R-:W-:Y:S01]  /*6220*/  BSSY.RECONVERGENT B0, `(.L_x_102) ;  /* 0x0000059000007945 */ /* 0x000fe20003800200 */
[----:B------:R-:W-:Y:S02]  /*6230*/  ISETP.NE.AND P0, PT, R77, RZ, PT ;  /* 0x000000ff4d00720c */ /* 0x000fe40003f05270 */
[----:B------:R-:W-:Y:S05]  /*6240*/  IADD3 R85, PT, PT, R85, R91, RZ ;  /* 0x0000005b55557210 */ /* 0x000fea0007ffe0ff */
[----:B------:R-:W-:Y:S02]  /*6250*/  IMAD.IADD R86, R75, 0x1, R85 ;  /* 0x000000014b567824 */ /* 0x000fe400078e0255 */
[----:B---3--:R-:W2:Y:S02]  /*6260*/  LDTM.16dp128bit.x8 R4, tmem[UR4] ;  /* 0x00000004000479ee */ /* 0x008ea40008180000 */
[C---:B--2---:R-:W-:Y:S01]  /*6270*/  FMUL R0, R33.reuse, R4 ;  /* 0x0000000421007220 */ /* 0x044fe20000400000 */
[C---:B-1----:R-:W-:Y:S01]  /*6280*/  FMUL R2, R33.reuse, R5 ;  /* 0x0000000521027220 */ /* 0x042fe20000400000 */
[C---:B------:R-:W-:Y:S01]  /*6290*/  FMUL R3, R33.reuse, R6 ;  /* 0x0000000621037220 */ /* 0x040fe20000400000 */
[----:B------:R-:W-:Y:S01]  /*62a0*/  FMUL R4, R33, R8 ;  /* 0x0000000821047220 */ /* 0x000fe20000400000 */
[C---:B------:R-:W-:Y:S01]  /*62b0*/  FFMA R36, R35.reuse, R20, R0 ;  /* 0x0000001423247223 */ /* 0x040fe20000000000 */
[----:B------:R-:W-:Y:S01]  /*62c0*/  LOP3.LUT R0, R54, 0xffffe000, RZ, 0xc0, !PT ;  /* 0xffffe00036007812 */ /* 0x000fe200078ec0ff */
[----:B------:R-:W-:Y:S01]  /*62d0*/  FFMA R37, R35, R21, R2 ;  /* 0x0000001523257223 */ /* 0x000fe20000000002 */
[----:B------:R-:W-:Y:S01]  /*62e0*/  LOP3.LUT R2, R55, 0xffffe000, RZ, 0xc0, !PT ;  /* 0xffffe00037027812 */ /* 0x000fe200078ec0ff */
[C---:B------:R-:W-:Y:S01]  /*62f0*/  FMUL R5, R33.reuse, R9 ;  /* 0x0000000921057220 */ /* 0x040fe20000400000 */
[----:B------:R-:W-:Y:S01]  /*6300*/  F2FP.TF32.F32.PACK_B R36, R36 ;  /* 0x00000024ff24723e */ /* 0x000fe200024050ff */
[C---:B------:R-:W-:Y:S01]  /*6310*/  FMUL R8, R33.reuse, R12 ;  /* 0x0000000c21087220 */ /* 0x040fe20000400000 */
[----:B------:R-:W-:Y:S01]  /*6320*/  F2FP.TF32.F32.PACK_B R37, R37 ;  /* 0x00000025ff25723e */ /* 0x000fe200024050ff */
[C---:B------:R-:W-:Y:S01]  /*6330*/  FMUL R9, R33.reuse, R13 ;  /* 0x0000000d21097220 */ /* 0x040fe20000400000 */
[C---:B------:R-:W-:Y:S01]  /*6340*/  FMUL R12, R33.reuse, R16 ;  /* 0x00000010210c7220 */ /* 0x040fe20000400000 */
[----:B------:R-:W-:Y:S01]  /*6350*/  LOP3.LUT R16, R48, 0xffffe000, RZ, 0xc0, !PT ;  /* 0xffffe00030107812 */ /* 0x000fe200078ec0ff */
[C---:B------:R-:W-:Y:S01]  /*6360*/  FMUL R7, R33.reuse, R7 ;  /* 0x0000000721077220 */ /* 0x040fe20000400000 */
[----:B------:R-:W-:Y:S01]  /*6370*/  FMUL R13, R33, R17 ;  /* 0x00000011210d7220 */ /* 0x000fe20000400000 */
[----:B------:R-:W-:Y:S01]  /*6380*/  LOP3.LUT R17, R49, 0xffffe000, RZ, 0xc0, !PT ;  /* 0xffffe00031117812 */ /* 0x000fe200078ec0ff */
[----:B------:R-:W-:Y:S01]  /*6390*/  FFMA R38, R35, R0, R3 ;  /* 0x0000000023267223 */ /* 0x000fe20000000003 */
[----:B------:R-:W-:Y:S01]  /*63a0*/  LOP3.LUT R0, R50, 0xffffe000, RZ, 0xc0, !PT ;  /* 0xffffe00032007812 */ /* 0x000fe200078ec0ff */
[----:B------:R-:W-:Y:S01]  /*63b0*/  FMUL R6, R33, R10 ;  /* 0x0000000a21067220 */ /* 0x000fe20000400000 */
[----:B----4-:R-:W-:Y:S01]  /*63c0*/  LOP3.LUT R3, R41, 0xffffe000, RZ, 0xc0, !PT ;  /* 0xffffe00029037812 */ /* 0x010fe200078ec0ff */
[----:B------:R-:W-:Y:S01]  /*63d0*/  FFMA R39, R35, R2, R7 ;  /* 0x0000000223277223 */ /* 0x000fe20000000007 */
[----:B------:R-:W-:Y:S01]  /*63e0*/  LOP3.LUT R2, R51, 0xffffe000, RZ, 0xc0, !PT ;  /* 0xffffe00033027812 */ /* 0x000fe200078ec0ff */
[C---:B------:R-:W-:Y:S01]  /*63f0*/  FFMA R4, R35.reuse, R16, R4 ;  /* 0x0000001023047223 */ /* 0x040fe20000000004 */
[----:B------:R-:W-:Y:S01]  /*6400*/  LOP3.LUT R16, R42, 0xffffe000, RZ, 0xc0, !PT ;  /* 0xffffe0002a107812 */ /* 0x000fe200078ec0ff */
[C---:B------:R-:W-:Y:S01]  /*6410*/  FFMA R5, R35.reuse, R17, R5 ;  /* 0x0000001123057223 */ /* 0x040fe20000000005 */
[----:B------:R-:W-:Y:S01]  /*6420*/  F2FP.TF32.F32.PACK_B R38, R38 ;  /* 0x00000026ff26723e */ /* 0x000fe200024050ff */
[----:B------:R-:W-:Y:S01]  /*6430*/  FFMA R6, R35, R0, R6 ;  /* 0x0000000023067223 */ /* 0x000fe20000000006 */
[----:B------:R-:W-:Y:S01]  /*6440*/  LOP3.LUT R0, R40, 0xffffe000, RZ, 0xc0, !PT ;  /* 0xffffe00028007812 */ /* 0x000fe200078ec0ff */
[C---:B------:R-:W-:Y:S01]  /*6450*/  FMUL R11, R33.reuse, R11 ;  /* 0x0000000b210b7220 */ /* 0x040fe20000400000 */
[----:B------:R-:W-:Y:S01]  /*6460*/  F2FP.TF32.F32.PACK_B R39, R39 ;  /* 0x00000027ff27723e */ /* 0x000fe200024050ff */
[----:B------:R-:W-:Y:S01]  /*6470*/  FMUL R10, R33, R14 ;  /* 0x0000000e210a7220 */ /* 0x000fe20000400000 */
[----:B------:R-:W-:Y:S01]  /*6480*/  F2FP.TF32.F32.PACK_B R4, R4 ;  /* 0x00000004ff04723e */ /* 0x000fe200024050ff */
[----:B------:R-:W-:Y:S01]  /*6490*/  FFMA R7, R35, R2, R11 ;  /* 0x0000000223077223 */ /* 0x000fe2000000000b */
[----:B------:R-:W-:Y:S01]  /*64a0*/  LOP3.LUT R2, R43, 0xffffe000, RZ, 0xc0, !PT ;  /* 0xffffe0002b027812 */ /* 0x000fe200078ec0ff */
[----:B------:R-:W-:Y:S01]  /*64b0*/  FFMA R8, R35, R0, R8 ;  /* 0x0000000023087223 */ /* 0x000fe20000000008 */
[----:B------:R-:W-:Y:S01]  /*64c0*/  LOP3.LUT R0, R44, 0xffffe000, RZ, 0xc0, !PT ;  /* 0xffffe0002c007812 */ /* 0x000fe200078ec0ff */
[----:B------:R1:W-:Y:S01]  /*64d0*/  STSM.16.M88.4 [R83+0x400], R36 ;  /* 0x0004002453007844 */ /* 0x0003e20000000200 */
[----:B------:R-:W-:Y:S01]  /*64e0*/  F2FP.TF32.F32.PACK_B R5, R5 ;  /* 0x00000005ff05723e */ /* 0x000fe200024050ff */
[----:B------:R-:W-:Y:S01]  /*64f0*/  FMUL R15, R33, R15 ;  /* 0x0000000f210f7220 */ /* 0x000fe20000400000 */
[----:B------:R-:W-:Y:S01]  /*6500*/  F2FP.TF32.F32.PACK_B R6, R6 ;  /* 0x00000006ff06723e */ /* 0x000fe200024050ff */
[C---:B------:R-:W-:Y:S01]  /*6510*/  FFMA R9, R35.reuse, R3, R9 ;  /* 0x0000000323097223 */ /* 0x040fe20000000009 */
[C---:B------:R-:W-:Y:S01]  /*6520*/  FFMA R10, R35.reuse, R16, R10 ;  /* 0x00000010230a7223 */ /* 0x040fe2000000000a */
[----:B------:R-:W-:Y:S01]  /*6530*/  FFMA R11, R35, R2, R15 ;  /* 0x00000002230b7223 */ /* 0x000fe2000000000f */
[----:B------:R-:W-:Y:S01]  /*6540*/  LOP3.LUT R2, R45, 0xffffe000, RZ, 0xc0, !PT ;  /* 0xffffe0002d027812 */ /* 0x000fe200078ec0ff */
[----:B------:R-:W-:Y:S01]  /*6550*/  FFMA R12, R35, R0, R12 ;  /* 0x00000000230c7223 */ /* 0x000fe2000000000c */
[----:B------:R-:W-:Y:S01]  /*6560*/  LOP3.LUT R3, R46, 0xffffe000, RZ, 0xc0, !PT ;  /* 0xffffe0002e037812 */ /* 0x000fe200078ec0ff */
[----:B------:R-:W-:Y:S01]  /*6570*/  FMUL R14, R33, R18 ;  /* 0x00000012210e7220 */ /* 0x000fe20000400000 */
[----:B------:R-:W-:Y:S01]  /*6580*/  LOP3.LUT R0, R47, 0xffffe000, RZ, 0xc0, !PT ;  /* 0xffffe0002f007812 */ /* 0x000fe200078ec0ff */
[----:B------:R-:W-:Y:S01]  /*6590*/  FMUL R19, R33, R19 ;  /* 0x0000001321137220 */ /* 0x000fe20000400000 */
[----:B------:R-:W-:Y:S01]  /*65a0*/  F2FP.TF32.F32.PACK_B R7, R7 ;  /* 0x00000007ff07723e */ /* 0x000fe200024050ff */
[C---:B------:R-:W-:Y:S01]  /*65b0*/  FFMA R13, R35.reuse, R2, R13 ;  /* 0x00000002230d7223 */ /* 0x040fe2000000000d */
[C---:B------:R-:W-:Y:S01]  /*65c0*/  FFMA R14, R35.reuse, R3, R14 ;  /* 0x00000003230e7223 */ /* 0x040fe2000000000e */
[----:B------:R-:W-:Y:S01]  /*65d0*/  FFMA R15, R35, R0, R19 ;  /* 0x00000000230f7223 */ /* 0x000fe20000000013 */
[----:B------:R-:W-:Y:S01]  /*65e0*/  F2FP.TF32.F32.PACK_B R8, R8 ;  /* 0x00000008ff08723e */ /* 0x000fe200024050ff */
[----:B------:R1:W-:Y:S01]  /*65f0*/  STSM.16.M88.4 [R82+0x400], R4 ;  /* 0x0004000452007844 */ /* 0x0003e20000000200 */
[----:B------:R-:W-:Y:S02]  /*6600*/  F2FP.TF32.F32.PACK_B R9, R9 ;  /* 0x00000009ff09723e */ /* 0x000fe400024050ff */
[----:B------:R-:W-:Y:S02]  /*6610*/  F2FP.TF32.F32.PACK_B R10, R10 ;  /* 0x0000000aff0a723e */ /* 0x000fe400024050ff */
[----:B------:R-:W-:Y:S02]  /*6620*/  F2FP.TF32.F32.PACK_B R11, R11 ;  /* 0x0000000bff0b723e */ /* 0x000fe400024050ff */
[----:B------:R-:W-:Y:S02]  /*6630*/  F2FP.TF32.F32.PACK_B R12, R12 ;  /* 0x0000000cff0c723e */ /* 0x000fe400024050ff */
[----:B------:R-:W-:Y:S01]  /*6640*/  F2FP.TF32.F32.PACK_B R13, R13 ;  /* 0x0000000dff0d723e */ /* 0x000fe200024050ff */
[----:B------:R1:W-:Y:S01]  /*6650*/  STSM.16.M88.4 [R85], R8 ;  /* 0x0000000855007844 */ /* 0x0003e20000000200 */
[----:B------:R-:W-:Y:S02]  /*6660*/  F2FP.TF32.F32.PACK_B R14, R14 ;  /* 0x0000000eff0e723e */ /* 0x000fe400024050ff */
[----:B------:R-:W-:Y:S05]  /*6670*/  F2FP.TF32.F32.PACK_B R15, R15 ;  /* 0x0000000fff0f723e */ /* 0x000fea00024050ff */
[----:B------:R1:W-:Y:S01]  /*6680*/  STSM.16.M88.4 [R86], R12 ;  /* 0x0000000c56007844 */ /* 0x0003e20000000200 */
[----:B------:R-:W-:Y:S01]  /*6690*/  @!PT LDS RZ, [RZ] ;  /* 0x00000000fffff984 */ /* 0x000fe20000000800 */
[----:B------:R-:W-:Y:S01]  /*66a0*/  @!PT LDS RZ, [RZ] ;  /* 0x00000000fffff984 */ /* 0x000fe20000000800 */
[----:B------:R-:W-:Y:S01]  /*66b0*/  @!PT LDS RZ, [RZ] ;  /* 0x00000000fffff984 */ /* 0x000fe20000000800 */
[----:B------:R-:W-:Y:S01]  /*66c0*/  @!PT LDS RZ, [RZ] ;  /* 0x00000000fffff984 */ /* 0x000fe20000000800 */
[----:B------:R2:W-:Y:S07]  /*66d0*/  MEMBAR.ALL.CTA ;  /* 0x0000000000007992 */ /* 0x0005ee0000008000 */
[----:B--2---:R-:W2:Y:S02]  /*66e0*/  FENCE.VIEW.ASYNC.S ;  /* 0x00000000000073c6 */ /* 0x004ea40000000000 */
[----:B--2---:R-:W-:Y:S06]  /*66f0*/  BAR.SYNC.DEFER_BLOCKING 0x1, 0x80 ;  /* 0x0042000000007b1d */ /* 0x004fec0000010000 */
[----:B------:R-:W-:Y:S05]  /*6700*/  @P0 BRA `(.L_x_103) ;  /* 0x0000000000280947 */ /* 0x000fea0003800000 */
[----:B------:R-:W-:Y:S02]  /*6710*/  UIADD3 UR4, UPT, UPT, UR36, 0x400, URZ ;  /* 0x0000040024047890 */ /* 0x000fe4000fffe0ff */
[----:B------:R-:W-:Y:S01]  /*6720*/  UIADD3 UR6, UP0, UPT, UR54, 0x680, URZ ;  /* 0x0000068036067890 */ /* 0x000fe2000ff1e0ff */
[----:B------:R-:W-:Y:S03]  /*6730*/  UMOV UR43, UR52 ;  /* 0x00000034002b7c82 */ /* 0x000fe60008000000 */
[----:B------:R-:W-:Y:S01]  /*6740*/  MOV R70, UR4 ;  /* 0x0000000400467c02 */ /* 0x000fe20008000f00 */
[----:B------:R-:W-:Y:S03]  /*6750*/  UIADD3.X UR7, UPT, UPT, URZ, UR55, URZ, UP0, !UPT ;  /* 0x00000037ff077290 */ /* 0x000fe600087fe4ff */
[----:B------:R-:W-:Y:S11]  /*6760*/  R2UR UR40, R70 ;  /* 0x00000000462872ca */ /* 0x000ff600000e0000 */
[----:B------:R-:W-:Y:S02]  /*6770*/  @!UPT UIADD3 URZ, UPT, UPT, URZ, URZ, URZ ;  /* 0x000000fffffff290 */ /* 0x000fe4000fffe0ff */
[----:B------:R2:W-:Y:S01]  /*6780*/  UTMASTG.3D [UR40], [UR6] ;  /* 0x00000028060073b5 */ /* 0x0005e20008010000 */
[----:B------:R0:W-:Y:S01]  /*6790*/  UTMACMDFLUSH ;  /* 0x00000000000079b7 */ /* 0x0001e20000000000 */
[----:B--2---:R-:W-:Y:S04]  /*67a0*/  DEPBAR.LE SB0, 0x1 ;  /* 0x000080400000791a */ /* 0x004fe80000000000 */
.L_x_103:
[----:B------:R-:W-:Y:S05]  /*67b0*/  BSYNC.RECONVERGENT B0 ;  /* 0x0000000000007941 */ /* 0x000fea0003800200 */
.L_x_102:
[----:B------:R-:W-:Y:S01]  /*67c0*/  BAR.SYNC.DEFER_BLOCKING 0x1, 0x80 ;  /* 0x0042000000007b1d */ /* 0x000fe20000010000 */
[----:B------:R-:W-:Y:S01]  /*67d0*/  ISETP.NE.AND P1, PT, R81, RZ, PT ;  /* 0x000000ff5100720c */ /* 0x000fe20003f25270 */
[----:B------:R-:W-:Y:S01]  /*67e0*/  UISETP.NE.AND UP0, UPT, UR48, URZ, UPT ;  /* 0x000000ff3000728c */ /* 0x000fe2000bf05270 */
[----:B------:R-:W-:Y:S11]  /*67f0*/  LEA R2, R87, UR36, 0x3 ;  /* 0x0000002457027c11 */ /* 0x000ff6000f8e18ff */
[----:B------:R-:W-:Y:S01]  /*6800*/  @P1 SHF.L.U32 R3, R74, 0x1f, RZ ;  /* 0x0000001f4a031819 */ /* 0x000fe200000006ff */
[----:B------:R-:W-:Y:S06]  /*6810*/  BRA.U !UP0, `(.L_x_104) ;  /* 0x0000000108247547 */ /* 0x000fec000b800000 */
[----:B-1----:R-:W-:Y:S01]  /*6820*/  IMAD.U32 R4, RZ, RZ, UR50 ;  /* 0x00000032ff047e24 */ /* 0x002fe2000f8e00ff */
[----:B------:R-:W-:Y:S01]  /*6830*/  MOV R0, UR37 ;  /* 0x0000002500007c02 */ /* 0x000fe20008000f00 */
[----:B------:R-:W-:Y:S03]  /*6840*/  UIADD3 UR50, UPT, UPT, UR50, 0x1, URZ ;  /* 0x0000000132327890 */ /* 0x000fe6000fffe0ff */
[----:B------:R-:W-:Y:S01]  /*6850*/  @P1 LEA R4, R4, UR36, 0x3 ;  /* 0x0000002404041c11 */ /* 0x000fe2000f8e18ff */
[----:B------:R-:W-:Y:S04]  /*6860*/  UISETP.NE.AND UP0, UPT, UR50, 0x4, UPT ;  /* 0x000000043200788c */ /* 0x000fe8000bf05270 */
[----:B------:R-:W-:Y:S01]  /*6870*/  @P1 VIADD R4, R4, 0x60 ;  /* 0x0000006004041836 */ /* 0x000fe20000000000 */
[----:B------:R-:W-:Y:S04]  /*6880*/  USEL UR50, UR50, URZ, UP0 ;  /* 0x000000ff32327287 */ /* 0x000fe80008000000 */
[----:B------:R-:W-:Y:S04]  /*6890*/  @P1 PRMT R0, R0, 0x654, R4 ;  /* 0x0000065400001816 */ /* 0x000fe80000000004 */
[----:B------:R2:W-:Y:S04]  /*68a0*/  @P1 SYNCS.ARRIVE.TRANS64.RED.A1T0 RZ, [R0+URZ], RZ ;  /* 0x000000ff00ff19a7 */ /* 0x0005e800081004ff */
.L_x_104:
[----:B------:R-:W3:Y:S01]  /*68b0*/  @P1 SYNCS.PHASECHK.TRANS64.TRYWAIT P0, [R2+URZ+0x40], R3 ;  /* 0x00004003020015a7 */ /* 0x000ee200080011ff */
[----:B------:R-:W-:Y:S01]  /*68c0*/  BSSY B1, `(.L_x_105) ;  /* 0x0000017000017945 */ /* 0x000fe20003800000 */
[----:B---3--:R-:W-:Y:S03]  /*68d0*/  @P1 SEL R89, RZ, 0x1, !P0 ;  /* 0x00000001ff591807 */ /* 0x008fe60004000000 */
[----:B------:R-:W-:Y:S05]  /*68e0*/  @!P1 BRA `(.L_x_106) ;  /* 0x0000000000509947 */ /* 0x000fea0003800000 */
[----:B------:R-:W-:Y:S01]  /*68f0*/  ISETP.NE.AND P1, PT, R90, RZ, PT ;  /* 0x000000ff5a00720c */ /* 0x000fe20003f25270 */
[----:B------:R-:W-:Y:S01]  /*6900*/  BSSY B0, `(.L_x_107) ;  /* 0x000000a000007945 */ /* 0x000fe20003800000 */
[----:B------:R-:W-:Y:S11]  /*6910*/  ISETP.NE.AND P0, PT, R89, RZ, PT ;  /* 0x000000ff5900720c */ /* 0x000ff60003f05270 */
[----:B-1----:R-:W-:Y:S04]  /*6920*/  @P1 IMAD R5, R87, 0x2000, R88 ;  /* 0x0000200057051824 */ /* 0x002fe800078e0258 */
[----:B------:R-:W-:Y:S05]  /*6930*/  @P1 VIADD R4, R5, UR36 ;  /* 0x0000002405041c36 */ /* 0x000fea0008000000 */
[----:B------:R-:W-:Y:S01]  /*6940*/  @P1 IADD3 R3, PT, PT, R91, R4, RZ ;  /* 0x000000045b031210 */ /* 0x000fe20007ffe0ff */
[----:B------:R-:W-:Y:S01]  /*6950*/  @P1 IMAD.IADD R4, R75, 0x1, R4 ;  /* 0x000000014b041824 */ /* 0x000fe200078e0204 */
[----:B------:R-:W-:Y:S06]  /*6960*/  @P0 BRA `(.L_x_108) ;  /* 0x00000000000c0947 */ /* 0x000fec0003800000 */
[----:B--2---:R-:W-:Y:S04]  /*6970*/  SHF.L.U32 R0, R74, 0x1f, RZ ;  /* 0x0000001f4a007819 */ /* 0x004fe800000006ff */
[----:B------:R-:W1:Y:S02]  /*6980*/  SYNCS.PHASECHK.TRANS64.TRYWAIT P0, [R2+URZ+0x40], R0 ;  /* 0x00004000020075a7 */ /* 0x000e6400080011ff */
[----:B-1----:R-:W-:Y:S05]  /*6990*/  @!P0 BRA `(.L_x_109) ;  /* 0x0000002800348947 */ /* 0x002fea0003800000 */
.L_x_108:
[----:B------:R-:W-:Y:S05]  /*69a0*/  BSYNC B0 ;  /* 0x0000000000007941 */ /* 0x000fea0003800000 */
.L_x_107:
[----:B------:R-:W-:Y:S02]  /*69b0*/  ISETP.NE.AND P0, PT, R90, RZ, PT ;  /* 0x000000ff5a00720c */ /* 0x000fe40003f05270 */
[----:B------:R-:W-:Y:S11]  /*69c0*/  IADD3 R87, PT, PT, R87, 0x1, RZ ;  /* 0x0000000157577810 */ /* 0x000ff60007ffe0ff */
[----:B-12---:R-:W-:Y:S01]  /*69d0*/  @P0 IMAD.IADD R0, R75, 0x1, R3 ;  /* 0x000000014b000824 */ /* 0x006fe200078e0203 */
[----:B------:R-:W-:Y:S05]  /*69e0*/  @P0 WARPSYNC.ALL ;  /* 0x0000000000000948 */ /* 0x000fea0003800000 */
[----:B------:R3:W4:Y:S04]  /*69f0*/  @P0 LDSM.16.M88.4 R52, [R5+UR36+0x400] ;  /* 0x000400240534083b */ /* 0x0007280008000200 */
[----:B------:R3:W1:Y:S04]  /*6a00*/  @P0 LDSM.16.M88.4 R48, [R4+0x400] ;  /* 0x000400000430083b */ /* 0x0006680000000200 */
[----:B------:R3:W2:Y:S04]  /*6a10*/  @P0 LDSM.16.M88.4 R40, [R3+0x400] ;  /* 0x000400000328083b */ /* 0x0006a80000000200 */
[----:B------:R3:W1:Y:S02]  /*6a20*/  @P0 LDSM.16.M88.4 R44, [R0+0x400] ;  /* 0x00040000002c083b */ /* 0x0006640000000200 */
.L_x_106:
[----:B------:R-:W-:Y:S05]  /*6a30*/  BSYNC B1 ;  /* 0x0000000000017941 */ /* 0x000fea0003800000 */
.L_x_105:
[----:B--23--:R-:W-:Y:S05]  /*6a40*/  VIADD R0, R34, 0x20 ;  /* 0x0000002022007836 */ /* 0x00cfea0000000000 */
[----:B------:R-:W-:Y:S04]  /*6a50*/  SHF.R.U32.HI R0, RZ, 0x15, R0 ;  /* 0x00000015ff007819 */ /* 0x000fe80000011600 */
[----:B------:R-:W-:Y:S11]  /*6a60*/  LOP3.LUT P0, RZ, R0, 0x3, R69, 0x48, !PT ;  /* 0x0000000300ff7812 */ /* 0x000ff60007804845 */
[----:B------:R-:W-:Y:S02]  /*6a70*/  @!UPT UIADD3 URZ, UPT, UPT, URZ, URZ, URZ ;  /* 0x000000fffffff290 */ /* 0x000fe4000fffe0ff */
[----:B------:R-:W-:Y:S05]  /*6a80*/  @!P0 BRA `(.L_x_110) ;  /* 0x0000000000408947 */ /* 0x000fea0003800000 */
[----:B------:R-:W2:Y:S01]  /*6a90*/  LDCU.64 UR8, c[0x4][0x70] ;  /* 0x01000e00ff0877ac */ /* 0x000ea20008000a00 */
[----:B------:R-:W-:Y:S01]  /*6aa0*/  MOV R3, 0x0 ;  /* 0x0000000000037802 */ /* 0x000fe20000000f00 */
[----:B-1----:R-:W-:Y:S02]  /*6ab0*/  HFMA2 R12, -RZ, RZ, 0, 5.9604644775390625e-08 ;  /* 0x00000001ff0c7431 */ /* 0x002fe400000001ff */
[----:B------:R-:W-:Y:S02]  /*6ac0*/  IMAD.MOV.U32 R8, RZ, RZ, 0x192 ;  /* 0x00000192ff087424 */ /* 0x000fe400078e00ff */
[----:B------:R-:W-:Y:S01]  /*6ad0*/  IMAD.MOV.U32 R13, RZ, RZ, RZ ;  /* 0x000000ffff0d7224 */ /* 0x000fe200078e00ff */
[----:B------:R-:W1:Y:S01]  /*6ae0*/  LDCU.64 UR6, c[0x4][0x78] ;  /* 0x01000f00ff0677ac */ /* 0x000e620008000a00 */
[----:B------:R-:W3:Y:S01]  /*6af0*/  LDC.64 R2, c[0x4][R3] ;  /* 0x0100000003027b82 */ /* 0x000ee20000000a00 */
[----:B------:R-:W5:Y:S01]  /*6b00*/  LDCU.64 UR4, c[0x4][0x10] ;  /* 0x01000200ff0477ac */ /* 0x000f620008000a00 */
[----:B--2---:R-:W-:Y:S01]  /*6b10*/  MOV R5, UR9 ;  /* 0x0000000900057c02 */ /* 0x004fe20008000f00 */
[----:B------:R-:W-:Y:S01]  /*6b20*/  IMAD.U32 R4, RZ, RZ, UR8 ;  /* 0x00000008ff047e24 */ /* 0x000fe2000f8e00ff */
[----:B-1----:R-:W-:Y:S01]  /*6b30*/  MOV R7, UR7 ;  /* 0x0000000700077c02 */ /* 0x002fe20008000f00 */
[----:B------:R-:W-:Y:S01]  /*6b40*/  IMAD.U32 R6, RZ, RZ, UR6 ;  /* 0x00000006ff067e24 */ /* 0x000fe2000f8e00ff */
[----:B-----5:R-:W-:Y:S01]  /*6b50*/  MOV R11, UR5 ;  /* 0x00000005000b7c02 */ /* 0x020fe20008000f00 */
[----:B------:R-:W-:Y:S02]  /*6b60*/  IMAD.U32 R10, RZ, RZ, UR4 ;  /* 0x00000004ff0a7e24 */ /* 0x000fe4000f8e00ff */
[----:B------:R-:W-:Y:S07]  /*6b70*/  LEPC R20, `(.L_x_110) ;  /* 0x000000001014794e */ /* 0x000fee0000000000 */
[----:B---34-:R-:W-:Y:S05]  /*6b80*/  CALL.ABS.NOINC R2 ;  /* 0x0000000002007343 */ /* 0x018fea0003c00000 */
.L_x_110:
[----:B------:R-:W-:Y:S01]  /*6b90*/  ISETP.NE.AND P6, PT, R81, RZ, PT ;  /* 0x000000ff5100720c */ /* 0x000fe20003fc5270 */
[----:B------:R-:W-:Y:S05]  /*6ba0*/  WARPSYNC.ALL ;  /* 0x0000000000007948 */ /* 0x000fea0003800000 */
[----:B------:R-:W-:Y:S01]  /*6bb0*/  R2UR UR4, R34 ;  /* 0x00000000220472ca */ /* 0x000fe200000e0000 */
[----:B------:R-:W-:Y:S01]  /*6bc0*/  IMAD.U32 R0, RZ, RZ, UR50 ;  /* 0x00000032ff007e24 */ /* 0x000fe2000f8e00ff */
[----:B----4-:R-:W-:Y:S01]  /*6bd0*/  LOP3.LUT R20, R52, 0xffffe000, RZ, 0xc0, !PT ;  /* 0xffffe00034147812 */ /* 0x010fe200078ec0ff */
[----:B------:R-:W-:Y:S01]  /*6be0*/  IMAD.U32 R21, RZ, RZ, UR37 ;  /* 0x00000025ff157e24 */ /* 0x000fe2000f8e00ff */
[----:B------:R-:W-:Y:S01]  /*6bf0*/  ISETP.NE.AND P0, PT, R77, RZ, PT ;  /* 0x000000ff4d00720c */ /* 0x000fe20003f05270 */
[----:B------:R-:W-:Y:S02]  /*6c00*/  BSSY.RECONVERGENT B0, `(.L_x_111) ;  /* 0x000005b000007945 */ /* 0x000fe40003800200 */
[----:B------:R-:W-:Y:S05]  /*6c10*/  @P6 LEA R0, R0, UR36, 0x3 ;  /* 0x0000002400006c11 */ /* 0x000fea000f8e18ff */
[----:B------:R-:W-:Y:S01]  /*6c20*/  @P6 VIADD R0, R0, 0x60 ;  /* 0x0000006000006836 */ /* 0x000fe20000000000 */
[----:B-1----:R-:W1:Y:S04]  /*6c30*/  LDTM.16dp128bit.x8 R4, tmem[UR4+0x20] ;  /* 0x00002004000479ee */ /* 0x002e680008180000 */
[----:B------:R-:W-:Y:S01]  /*6c40*/  @P6 PRMT R21, R21, 0x654, R0 ;  /* 0x0000065415156816 */ /* 0x000fe20000000000 */
[C---:B-1----:R-:W-:Y:S01]  /*6c50*/  FMUL R0, R33.reuse, R4 ;  /* 0x0000000421007220 */ /* 0x042fe20000400000 */
[C---:B------:R-:W-:Y:S01]  /*6c60*/  FMUL R4, R33.reuse, R8 ;  /* 0x0000000821047220 */ /* 0x040fe20000400000 */
[C---:B------:R-:W-:Y:S01]  /*6c70*/  FMUL R8, R33.reuse, R12 ;  /* 0x0000000c21087220 */ /* 0x040fe20000400000 */
[----:B------:R-:W-:Y:S01]  /*6c80*/  FMUL R12, R33, R16 ;  /* 0x00000010210c7220 */ /* 0x000fe20000400000 */
[----:B------:R-:W-:Y:S01]  /*6c90*/  LOP3.LUT R16, R53, 0xffffe000, RZ, 0xc0, !PT ;  /* 0xffffe00035107812 */ /* 0x000fe200078ec0ff */
[C---:B------:R-:W-:Y:S01]  /*6ca0*/  FMUL R2, R33.reuse, R5 ;  /* 0x0000000521027220 */ /* 0x040fe20000400000 */
[C---:B------:R-:W-:Y:S01]  /*6cb0*/  FMUL R3, R33.reuse, R6 ;  /* 0x0000000621037220 */ /* 0x040fe20000400000 */
[----:B------:R-:W-:Y:S01]  /*6cc0*/  FMUL R5, R33, R9 ;  /* 0x0000000921057220 */ /* 0x000fe20000400000 */
[----:B------:R-:W-:Y:S01]  /*6cd0*/  FFMA R36, R35, R20, R0 ;  /* 0x0000001423247223 */ /* 0x000fe20000000000 */
[----:B------:R-:W-:Y:S01]  /*6ce0*/  LOP3.LUT R0, R54, 0xffffe000, RZ, 0xc0, !PT ;  /* 0xffffe00036007812 */ /* 0x000fe200078ec0ff */
[C---:B------:R-:W-:Y:S01]  /*6cf0*/  FMUL R6, R33.reuse, R10 ;  /* 0x0000000a21067220 */ /* 0x040fe20000400000 */
[C---:B------:R-:W-:Y:S01]  /*6d00*/  FMUL R9, R33.reuse, R13 ;  /* 0x0000000d21097220 */ /* 0x040fe20000400000 */
[C---:B------:R-:W-:Y:S01]  /*6d10*/  FMUL R10, R33.reuse, R14 ;  /* 0x0000000e210a7220 */ /* 0x040fe20000400000 */
[----:B------:R-:W-:Y:S01]  /*6d20*/  F2FP.TF32.F32.PACK_B R36, R36 ;  /* 0x00000024ff24723e */ /* 0x000fe200024050ff */
[----:B------:R-:W-:Y:S01]  /*6d30*/  FMUL R13, R33, R17 ;  /* 0x00000011210d7220 */ /* 0x000fe20000400000 */
[----:B------:R-:W-:Y:S01]  /*6d40*/  LOP3.LUT R17, R55, 0xffffe000, RZ, 0xc0, !PT ;  /* 0xffffe00037117812 */ /* 0x000fe200078ec0ff */
[----:B------:R-:W-:Y:S01]  /*6d50*/  FMUL R14, R33, R18 ;  /* 0x00000012210e7220 */ /* 0x000fe20000400000 */
[----:B------:R-:W-:Y:S01]  /*6d60*/  LOP3.LUT R18, R48, 0xffffe000, RZ, 0xc0, !PT ;  /* 0xffffe00030127812 */ /* 0x000fe200078ec0ff */
[----:B------:R-:W-:Y:S01]  /*6d70*/  FFMA R37, R35, R16, R2 ;  /* 0x0000001023257223 */ /* 0x000fe20000000002 */
[----:B------:R-:W-:Y:S01]  /*6d80*/  LOP3.LUT R2, R49, 0xffffe000, RZ, 0xc0, !PT ;  /* 0xffffe00031027812 */ /* 0x000fe200078ec0ff */
[----:B------:R-:W-:Y:S01]  /*6d90*/  FMUL R7, R33, R7 ;  /* 0x0000000721077220 */ /* 0x000fe20000400000 */
[----:B------:R-:W-:Y:S01]  /*6da0*/  LOP3.LUT R16, R41, 0xffffe000, RZ, 0xc0, !PT ;  /* 0xffffe00029107812 */ /* 0x000fe200078ec0ff */
[C---:B------:R-:W-:Y:S01]  /*6db0*/  FFMA R38, R35.reuse, R0, R3 ;  /* 0x0000000023267223 */ /* 0x040fe20000000003 */
[----:B------:R-:W-:Y:S01]  /*6dc0*/  LOP3.LUT R0, R50, 0xffffe000, RZ, 0xc0, !PT ;  /* 0xffffe00032007812 */ /* 0x000fe200078ec0ff */
[C---:B------:R-:W-:Y:S01]  /*6dd0*/  FFMA R39, R35.reuse, R17, R7 ;  /* 0x0000001123277223 */ /* 0x040fe20000000007 */
[----:B------:R-:W-:Y:S01]  /*6de0*/  LOP3.LUT R3, R40, 0xffffe000, RZ, 0xc0, !PT ;  /* 0xffffe00028037812 */ /* 0x000fe200078ec0ff */
[C---:B------:R-:W-:Y:S01]  /*6df0*/  FFMA R4, R35.reuse, R18, R4 ;  /* 0x0000001223047223 */ /* 0x040fe20000000004 */
[----:B------:R-:W-:Y:S01]  /*6e00*/  F2FP.TF32.F32.PACK_B R37, R37 ;  /* 0x00000025ff25723e */ /* 0x000fe200024050ff */
[----:B------:R-:W-:Y:S01]  /*6e10*/  FFMA R5, R35, R2, R5 ;  /* 0x0000000223057223 */ /* 0x000fe20000000005 */
[----:B------:R-:W-:Y:S01]  /*6e20*/  LOP3.LUT R2, R51, 0xffffe000, RZ, 0xc0, !PT ;  /* 0xffffe00033027812 */ /* 0x000fe200078ec0ff */
[----:B------:R-:W-:Y:S01]  /*6e30*/  FMUL R11, R33, R11 ;  /* 0x0000000b210b7220 */ /* 0x000fe20000400000 */
[----:B------:R-:W-:Y:S01]  /*6e40*/  F2FP.TF32.F32.PACK_B R38, R38 ;  /* 0x00000026ff26723e */ /* 0x000fe200024050ff */
[C---:B------:R-:W-:Y:S01]  /*6e50*/  FFMA R6, R35.reuse, R0, R6 ;  /* 0x0000000023067223 */ /* 0x040fe20000000006 */
[----:B------:R-:W-:Y:S01]  /*6e60*/  LOP3.LUT R0, R42, 0xffffe000, RZ, 0xc0, !PT ;  /* 0xffffe0002a007812 */ /* 0x000fe200078ec0ff */
[----:B------:R-:W-:Y:S01]  /*6e70*/  FFMA R7, R35, R2, R11 ;  /* 0x0000000223077223 */ /* 0x000fe2000000000b */
[----:B------:R-:W-:Y:S01]  /*6e80*/  LOP3.LUT R2, R43, 0xffffe000, RZ, 0xc0, !PT ;  /* 0xffffe0002b027812 */ /* 0x000fe200078ec0ff */
[----:B------:R-:W-:Y:S01]  /*6e90*/  FFMA R8, R35, R3, R8 ;  /* 0x0000000323087223 */ /* 0x000fe20000000008 */
[----:B------:R-:W-:Y:S01]  /*6ea0*/  LOP3.LUT R3, R45, 0xffffe000, RZ, 0xc0, !PT ;  /* 0xffffe0002d037812 */ /* 0x000fe200078ec0ff */
[----:B------:R-:W-:Y:S01]  /*6eb0*/  FFMA R9, R35, R16, R9 ;  /* 0x0000001023097223 */ /* 0x000fe20000000009 */
[----:B------:R-:W-:Y:S01]  /*6ec0*/  F2FP.TF32.F32.PACK_B R39, R39 ;  /* 0x00000027ff27723e */ /* 0x000fe200024050ff */
[----:B------:R-:W-:Y:S01]  /*6ed0*/  FMUL R15, R33, R15 ;  /* 0x0000000f210f7220 */ /* 0x000fe20000400000 */
[----:B------:R-:W-:Y:S01]  /*6ee0*/  LOP3.LUT R16, R46, 0xffffe000, RZ, 0xc0, !PT ;  /* 0xffffe0002e107812 */ /* 0x000fe200078ec0ff */
[C---:B------:R-:W-:Y:S01]  /*6ef0*/  FFMA R10, R35.reuse, R0, R10 ;  /* 0x00000000230a7223 */ /* 0x040fe2000000000a */
        /* <DEDUP_REMOVED lines=8> */
[----:B------:R-:W-:Y:S01]  /*6f80*/  F2FP.TF32.F32.PACK_B R6, R6 ;  /* 0x00000006ff06723e */ /* 0x000fe200024050ff */
[C---:B------:R-:W-:Y:S01]  /*6f90*/  FFMA R13, R35.reuse, R3, R13 ;  /* 0x00000003230d7223 */ /* 0x040fe2000000000d */
[----:B------:R-:W-:Y:S01]  /*6fa0*/  F2FP.TF32.F32.PACK_B R7, R7 ;  /* 0x00000007ff07723e */ /* 0x000fe200024050ff */
[C---:B------:R-:W-:Y:S01]  /*6fb0*/  FFMA R14, R35.reuse, R16, R14 ;  /* 0x00000010230e7223 */ /* 0x040fe2000000000e */
[----:B------:R-:W-:Y:S01]  /*6fc0*/  FFMA R15, R35, R2, R19 ;  /* 0x00000002230f7223 */ /* 0x000fe20000000013 */
[----:B------:R-:W-:Y:S02]  /*6fd0*/  F2FP.TF32.F32.PACK_B R8, R8 ;  /* 0x00000008ff08723e */ /* 0x000fe400024050ff */
[----:B------:R1:W-:Y:S01]  /*6fe0*/  STSM.16.M88.4 [R82+0x2400], R4 ;  /* 0x0024000452007844 */ /* 0x0003e20000000200 */
[----:B------:R-:W-:Y:S02]  /*6ff0*/  F2FP.TF32.F32.PACK_B R9, R9 ;  /* 0x00000009ff09723e */ /* 0x000fe400024050ff */
[----:B------:R-:W-:Y:S02]  /*7000*/  F2FP.TF32.F32.PACK_B R10, R10 ;  /* 0x0000000aff0a723e */ /* 0x000fe400024050ff */
[----:B------:R-:W-:Y:S02]  /*7010*/  F2FP.TF32.F32.PACK_B R11, R11 ;  /* 0x0000000bff0b723e */ /* 0x000fe400024050ff */
[----:B------:R-:W-:Y:S02]  /*7020*/  F2FP.TF32.F32.PACK_B R12, R12 ;  /* 0x0000000cff0c723e */ /* 0x000fe400024050ff */
[----:B------:R-:W-:Y:S01]  /*7030*/  F2FP.TF32.F32.PACK_B R13, R13 ;  /* 0x0000000dff0d723e */ /* 0x000fe200024050ff */
[----:B------:R1:W-:Y:S01]  /*7040*/  STSM.16.M88.4 [R85+0x2000], R8 ;  /* 0x0020000855007844 */ /* 0x0003e20000000200 */
[----:B------:R-:W-:Y:S02]  /*7050*/  F2FP.TF32.F32.PACK_B R14, R14 ;  /* 0x0000000eff0e723e */ /* 0x000fe400024050ff */
[----:B------:R-:W-:Y:S02]  /*7060*/  F2FP.TF32.F32.PACK_B R15, R15 ;  /* 0x0000000fff0f723e */ /* 0x000fe400024050ff */
[----:B------:R-:W-:Y:S02]  /*7070*/  LEA R0, R87, UR36, 0x3 ;  /* 0x0000002457007c11 */ /* 0x000fe4000f8e18ff */
[----:B------:R-:W-:Y:S01]  /*7080*/  @P6 SHF.L.U32 R2, R74, 0x1f, RZ ;  /* 0x0000001f4a026819 */ /* 0x000fe200000006ff */
[----:B------:R1:W-:Y:S01]  /*7090*/  STSM.16.M88.4 [R86+0x2000], R12 ;  /* 0x0020000c56007844 */ /* 0x0003e20000000200 */
        /* <DEDUP_REMOVED lines=8> */
[----:B------:R-:W-:Y:S02]  /*7120*/  UIADD3 UR8, UP0, UPT, UR54, 0x680, URZ ;  /* 0x0000068036087890 */ /* 0x000fe4000ff1e0ff */
[----:B------:R-:W-:Y:S02]  /*7130*/  UIADD3 UR5, UPT, UPT, UR41, 0x20, URZ ;  /* 0x0000002029057890 */ /* 0x000fe4000fffe0ff */
[----:B------:R-:W-:Y:S02]  /*7140*/  UIADD3 UR4, UPT, UPT, UR36, 0x2400, URZ ;  /* 0x0000240024047890 */ /* 0x000fe4000fffe0ff */
[----:B------:R-:W-:Y:S01]  /*7150*/  UIADD3.X UR9, UPT, UPT, URZ, UR55, URZ, UP0, !UPT ;  /* 0x00000037ff097290 */ /* 0x000fe200087fe4ff */
[----:B------:R-:W-:Y:S01]  /*7160*/  UMOV UR6, UR42 ;  /* 0x0000002a00067c82 */ /* 0x000fe20008000000 */
[----:B------:R-:W-:Y:S07]  /*7170*/  UMOV UR7, UR52 ;  /* 0x0000003400077c82 */ /* 0x000fee0008000000 */
[----:B------:R2:W-:Y:S01]  /*7180*/  UTMASTG.3D [UR4], [UR8] ;  /* 0x00000004080073b5 */ /* 0x0005e20008010000 */
[----:B------:R0:W-:Y:S01]  /*7190*/  UTMACMDFLUSH ;  /* 0x00000000000079b7 */ /* 0x0001e20000000000 */
[----:B--2---:R-:W-:Y:S04]  /*71a0*/  DEPBAR.LE SB0, 0x1 ;  /* 0x000080400000791a */ /* 0x004fe80000000000 */
.L_x_112:
[----:B------:R-:W-:Y:S05]  /*71b0*/  BSYNC.RECONVERGENT B0 ;  /* 0x0000000000007941 */ /* 0x000fea0003800200 */
.L_x_111:
[----:B------:R-:W-:Y:S01]  /*71c0*/  BAR.SYNC.DEFER_BLOCKING 0x1, 0x80 ;  /* 0x0042000000007b1d */ /* 0x000fe20000010000 */
[----:B------:R-:W-:Y:S04]  /*71d0*/  UIADD3 UR40, UPT, UPT, UR50, 0x1, URZ ;  /* 0x0000000132287890 */ /* 0x000fe8000fffe0ff */
[----:B------:R-:W-:Y:S04]  /*71e0*/  UISETP.NE.AND UP0, UPT, UR40, 0x4, UPT ;  /* 0x000000042800788c */ /* 0x000fe8000bf05270 */
[----:B------:R-:W-:Y:S01]  /*71f0*/  USEL UR40, UR40, URZ, UP0 ;  /* 0x000000ff28287287 */ /* 0x000fe20008000000 */
[----:B------:R2:W-:Y:S01]  /*7200*/  @P6 SYNCS.ARRIVE.TRANS64.RED.A1T0 RZ, [R21+URZ], RZ ;  /* 0x000000ff15ff69a7 */ /* 0x0005e200081004ff */
[----:B------:R-:W-:Y:S01]  /*7210*/  BSSY B1, `(.L_x_113) ;  /* 0x0000018000017945 */ /* 0x000fe20003800000 */
[----:B------:R-:W3:Y:S02]  /*7220*/  @P6 SYNCS.PHASECHK.TRANS64.TRYWAIT P0, [R0+URZ+0x40], R2 ;  /* 0x00004002000065a7 */ /* 0x000ee400080011ff */
[----:B---3--:R-:W-:Y:S01]  /*7230*/  @P6 SEL R89, RZ, 0x1, !P0 ;  /* 0x00000001ff596807 */ /* 0x008fe20004000000 */
[----:B--2---:R-:W-:Y:S06]  /*7240*/  @!P6 BRA `(.L_x_114) ;  /* 0x000000000050e947 */ /* 0x004fec0003800000 */
        /* <DEDUP_REMOVED lines=8> */
[----:B------:R-:W-:Y:S04]  /*72d0*/  SHF.L.U32 R5, R74, 0x1f, RZ ;  /* 0x0000001f4a057819 */ /* 0x000fe800000006ff */
[----:B------:R-:W1:Y:S02]  /*72e0*/  SYNCS.PHASECHK.TRANS64.TRYWAIT P0, [R0+URZ+0x40], R5 ;  /* 0x00004005000075a7 */ /* 0x000e6400080011ff */
[----:B-1----:R-:W-:Y:S05]  /*72f0*/  @!P0 BRA `(.L_x_117) ;  /* 0x0000001c00f08947 */ /* 0x002fea0003800000 */
.L_x_116:
[----:B------:R-:W-:Y:S05]  /*7300*/  BSYNC B0 ;  /* 0x0000000000007941 */ /* 0x000fea0003800000 */
.L_x_115:
[----:B------:R-:W-:Y:S02]  /*7310*/  ISETP.NE.AND P0, PT, R90, RZ, PT ;  /* 0x000000ff5a00720c */ /* 0x000fe40003f05270 */
[----:B------:R-:W-:Y:S11]  /*7320*/  IADD3 R87, PT, PT, R87, 0x1, RZ ;  /* 0x0000000157577810 */ /* 0x000ff60007ffe0ff */
[----:B-1----:R-:W-:Y:S01]  /*7330*/  @P0 IMAD.IADD R0, R75, 0x1, R2 ;  /* 0x000000014b000824 */ /* 0x002fe200078e0202 */
[----:B------:R-:W-:Y:S05]  /*7340*/  @P0 WARPSYNC.ALL ;  /* 0x0000000000000948 */ /* 0x000fea0003800000 */
[----:B------:R2:W3:Y:S04]  /*7350*/  @P0 LDSM.16.M88.4 R52, [R4+UR36+0x400] ;  /* 0x000400240434083b */ /* 0x0004e80008000200 */
[----:B------:R2:W4:Y:S04]  /*7360*/  @P0 LDSM.16.M88.4 R48, [R3+0x400] ;  /* 0x000400000330083b */ /* 0x0005280000000200 */
[----:B------:R2:W1:Y:S04]  /*7370*/  @P0 LDSM.16.M88.4 R40, [R2+0x400] ;  /* 0x000400000228083b */ /* 0x0004680000000200 */
[----:B------:R2:W1:Y:S02]  /*7380*/  @P0 LDSM.16.M88.4 R44, [R0+0x400] ;  /* 0x00040000002c083b */ /* 0x0004640000000200 */
.L_x_114:
[----:B------:R-:W-:Y:S05]  /*7390*/  BSYNC B1 ;  /* 0x0000000000017941 */ /* 0x000fea0003800000 */
.L_x_113:
[----:B--2---:R-:W-:Y:S05]  /*73a0*/  VIADD R0, R34, 0x40 ;  /* 0x0000004022007836 */ /* 0x004fea0000000000 */
        /* <DEDUP_REMOVED lines=20> */
.L_x_118:
[----:B------:R-:W-:Y:S01]  /*74f0*/  ISETP.NE.AND P6, PT, R81, RZ, PT ;  /* 0x000000ff5100720c */ /* 0x000fe20003fc5270 */
[----:B------:R-:W-:Y:S05]  /*7500*/  WARPSYNC.ALL ;  /* 0x0000000000007948 */ /* 0x000fea0003800000 */
[----:B------:R-:W-:Y:S01]  /*7510*/  R2UR UR4, R34 ;  /* 0x00000000220472ca */ /* 0x000fe200000e0000 */
[----:B------:R-:W-:Y:S01]  /*7520*/  IMAD.U32 R0, RZ, RZ, UR40 ;  /* 0x00000028ff007e24 */ /* 0x000fe2000f8e00ff */
[----:B---3--:R-:W-:Y:S01]  /*7530*/  LOP3.LUT R20, R52, 0xffffe000, RZ, 0xc0, !PT ;  /* 0xffffe00034147812 */ /* 0x008fe200078ec0ff */
        /* <DEDUP_REMOVED lines=24> */
[----:B----4-:R-:W-:Y:S01]  /*76c0*/  LOP3.LUT R18, R48, 0xffffe000, RZ, 0xc0, !PT ;  /* 0xffffe00030127812 */ /* 0x010fe200078ec0ff */
        /* <DEDUP_REMOVED lines=68> */
.L_x_120:
[----:B------:R-:W-:Y:S05]  /*7b10*/  BSYNC.RECONVERGENT B0 ;  /* 0x0000000000007941 */ /* 0x000fea0003800200 */
.L_x_119:
        /* <DEDUP_REMOVED lines=12> */
[----:B------:R-:W-:Y:S04]  /*7be0*/  @P1 IMAD R87, R87, 0x2000, R88 ;  /* 0x0000200057571824 */ /* 0x000fe800078e0258 */
[----:B------:R-:W-:Y:S05]  /*7bf0*/  @P1 VIADD R3, R87, UR36 ;  /* 0x0000002457031c36 */ /* 0x000fea0008000000 */
[----:B------:R-:W-:Y:S01]  /*7c00*/  @P1 IADD3 R91, PT, PT, R91, R3, RZ ;  /* 0x000000035b5b1210 */ /* 0x000fe20007ffe0ff */
[----:B------:R-:W-:Y:S01]  /*7c10*/  @P1 IMAD.IADD R3, R75, 0x1, R3 ;  /* 0x000000014b031824 */ /* 0x000fe200078e0203 */
[----:B------:R-:W-:Y:S06]  /*7c20*/  @P0 BRA `(.L_x_124) ;  /* 0x00000000000c0947 */ /* 0x000fec0003800000 */
[----:B------:R-:W-:Y:S04]  /*7c30*/  SHF.L.U32 R0, R74, 0x1f, RZ ;  /* 0x0000001f4a007819 */ /* 0x000fe800000006ff */
[----:B------:R-:W2:Y:S02]  /*7c40*/  SYNCS.PHASECHK.TRANS64.TRYWAIT P0, [R2+URZ+0x40], R0 ;  /* 0x00004000020075a7 */ /* 0x000ea400080011ff */
[----:B--2---:R-:W-:Y:S05]  /*7c50*/  @!P0 BRA `(.L_x_125) ;  /* 0x0000001400ac8947 */ /* 0x004fea0003800000 */
.L_x_124:
[----:B------:R-:W-:Y:S05]  /*7c60*/  BSYNC B0 ;  /* 0x0000000000007941 */ /* 0x000fea0003800000 */
.L_x_123:
[----:B------:R-:W-:Y:S11]  /*7c70*/  ISETP.NE.AND P0, PT, R90, RZ, PT ;  /* 0x000000ff5a00720c */ /* 0x000ff60003f05270 */
[----:B------:R-:W-:Y:S02]  /*7c80*/  @!UPT UIADD3 URZ, UPT, UPT, URZ, URZ, URZ ;  /* 0x000000fffffff290 */ /* 0x000fe4000fffe0ff */
[----:B--2---:R-:W-:Y:S01]  /*7c90*/  @P0 IADD3 R0, PT, PT, R75, R91, RZ ;  /* 0x0000005b4b000210 */ /* 0x004fe20007ffe0ff */
[----:B------:R-:W-:Y:S05]  /*7ca0*/  @P0 WARPSYNC.ALL ;  /* 0x0000000000000948 */ /* 0x000fea0003800000 */
[----:B------:R2:W3:Y:S04]  /*7cb0*/  @P0 LDSM.16.M88.4 R52, [R87+UR36+0x400] ;  /* 0x000400245734083b */ /* 0x0004e80008000200 */
[----:B------:R2:W4:Y:S04]  /*7cc0*/  @P0 LDSM.16.M88.4 R48, [R3+0x400] ;  /* 0x000400000330083b */ /* 0x0005280000000200 */
[----:B------:R2:W1:Y:S04]  /*7cd0*/  @P0 LDSM.16.M88.4 R40, [R91+0x400] ;  /* 0x000400005b28083b */ /* 0x0004680000000200 */
[----:B------:R2:W1:Y:S02]  /*7ce0*/  @P0 LDSM.16.M88.4 R44, [R0+0x400] ;  /* 0x00040000002c083b */ /* 0x0004640000000200 */
.L_x_122:
[----:B------:R-:W-:Y:S05]  /*7cf0*/  BSYNC B1 ;  /* 0x0000000000017941 */ /* 0x000fea0003800000 */
.L_x_121:
        /* <DEDUP_REMOVED lines=21> */
.L_x_126:
[----:B------:R-:W-:Y:S01]  /*7e50*/  ISETP.NE.AND P0, PT, R77, RZ, PT ;  /* 0x000000ff4d00720c */ /* 0x000fe20003f05270 */
[----:B------:R-:W-:Y:S05]  /*7e60*/  WARPSYNC.ALL ;  /* 0x0000000000007948 */ /* 0x000fea0003800000 */
[----:B------:R-:W-:Y:S01]  /*7e70*/  R2UR UR4, R34 ;  /* 0x00000000220472ca */ /* 0x000fe200000e0000 */
[----:B------:R-:W-:Y:S01]  /*7e80*/  BSSY.RECONVERGENT B0, `(.L_x_127) ;  /* 0x000005c000007945 */ /* 0x000fe20003800200 */
[----:B------:R-:W-:Y:S02]  /*7e90*/  R2UR UR5, R84 ;  /* 0x00000000540572ca */ /* 0x000fe400000e0000 */
[----:B---3--:R-:W-:Y:S02]  /*7ea0*/  LOP3.LUT R0, R52, 0xffffe000, RZ, 0xc0, !PT ;  /* 0xffffe00034007812 */ /* 0x008fe400078ec0ff */
[----:B------:R-:W-:Y:S02]  /*7eb0*/  LOP3.LUT R2, R53, 0xffffe000, RZ, 0xc0, !PT ;  /* 0xffffe00035027812 */ /* 0x000fe400078ec0ff */
[----:B------:R-:W-:Y:S02]  /*7ec0*/  LOP3.LUT R3, R54, 0xffffe000, RZ, 0xc0, !PT ;  /* 0xffffe00036037812 */ /* 0x000fe400078ec0ff */
[----:B------:R-:W-:Y:S02]  /*7ed0*/  LOP3.LUT R20, R55, 0xffffe000, RZ, 0xc0, !PT ;  /* 0xffffe00037147812 */ /* 0x000fe400078ec0ff */
[----:B----4-:R-:W-:Y:S01]  /*7ee0*/  LOP3.LUT R21, R48, 0xffffe000, RZ, 0xc0, !PT ;  /* 0xffffe00030157812 */ /* 0x010fe200078ec0ff */
[----:B-1----:R-:W1:Y:S01]  /*7ef0*/  LDTM.16dp128bit.x8 R4, tmem[UR4+0x60] ;  /* 0x00006004000479ee */ /* 0x002e620008180000 */
[----:B------:R-:W-:Y:S01]  /*7f00*/  LOP3.LUT R34, R49, 0xffffe000, RZ, 0xc0, !PT ;  /* 0xffffe00031227812 */ /* 0x000fe200078ec0ff */
[----:B------:R-:W-:Y:S01]  /*7f10*/  UIADD3 UR5, UPT, UPT, UR5, 0xd0, URZ ;  /* 0x000000d005057890 */ /* 0x000fe2000fffe0ff */
[----:B------:R-:W-:Y:S01]  /*7f20*/  LOP3.LUT R36, R50, 0xffffe000, RZ, 0xc0, !PT ;  /* 0xffffe00032247812 */ /* 0x000fe200078ec0ff */
[----:B------:R-:W-:Y:S01]  /*7f30*/  NOP ;  /* 0x0000000000007918 */ /* 0x000fe20000000000 */
[----:B------:R-:W-:Y:S01]  /*7f40*/  LOP3.LUT R37, R51, 0xffffe000, RZ, 0xc0, !PT ;  /* 0xffffe00033257812 */ /* 0x000fe200078ec0ff */
[----:B------:R-:W-:Y:S01]  /*7f50*/  UPRMT UR5, UR37, 0x654, UR5 ;  /* 0x0000065425057896 */ /* 0x000fe20008000005 */
[----:B------:R-:W-:Y:S02]  /*7f60*/  LOP3.LUT R38, R40, 0xffffe000, RZ, 0xc0, !PT ;  /* 0xffffe00028267812 */ /* 0x000fe400078ec0ff */
[----:B------:R-:W-:Y:S02]  /*7f70*/  LOP3.LUT R39, R41, 0xffffe000, RZ, 0xc0, !PT ;  /* 0xffffe00029277812 */ /* 0x000fe400078ec0ff */
[----:B------:R-:W-:Y:S02]  /*7f80*/  LOP3.LUT R40, R42, 0xffffe000, RZ, 0xc0, !PT ;  /* 0xffffe0002a287812 */ /* 0x000fe400078ec0ff */
[----:B------:R-:W-:Y:S02]  /*7f90*/  LOP3.LUT R41, R43, 0xffffe000, RZ, 0xc0, !PT ;  /* 0xffffe0002b297812 */ /* 0x000fe400078ec0ff */
[----:B------:R-:W-:Y:S01]  /*7fa0*/  LOP3.LUT R42, R44, 0xffffe000, RZ, 0xc0, !PT ;  /* 0xffffe0002c2a7812 */ /* 0x000fe200078ec0ff */
[----:B-1----:R-:W-:Y:S01]  /*7fb0*/  SYNCS.ARRIVE.TRANS64.RED.A1T0 RZ, [UR5], RZ ;  /* 0x000000ffffff79a7 */ /* 0x002fe20008100405 */
[----:B------:R-:W-:Y:S02]  /*7fc0*/  LOP3.LUT R43, R45, 0xffffe000, RZ, 0xc0, !PT ;  /* 0xffffe0002d2b7812 */ /* 0x000fe400078ec0ff */
[----:B------:R-:W-:Y:S02]  /*7fd0*/  LOP3.LUT R44, R46, 0xffffe000, RZ, 0xc0, !PT ;  /* 0xffffe0002e2c7812 */ /* 0x000fe400078ec0ff */
[----:B------:R-:W-:Y:S01]  /*7fe0*/  LOP3.LUT R45, R47, 0xffffe000, RZ, 0xc0, !PT ;  /* 0xffffe0002f2d7812 */ /* 0x000fe200078ec0ff */
[C---:B------:R-:W-:Y:S01]  /*7ff0*/  FMUL R4, R33.reuse, R4 ;  /* 0x0000000421047220 */ /* 0x040fe20000400000 */
[C---:B------:R-:W-:Y:S01]  /*8000*/  FMUL R5, R33.reuse, R5 ;  /* 0x0000000521057220 */ /* 0x040fe20000400000 */
[C---:B------:R-:W-:Y:S01]  /*8010*/  FMUL R6, R33.reuse, R6 ;  /* 0x0000000621067220 */ /* 0x040fe20000400000 */
[----:B------:R-:W-:Y:S01]  /*8020*/  FMUL R7, R33, R7 ;  /* 0x0000000721077220 */ /* 0x000fe20000400000 */
[----:B------:R-:W-:Y:S01]  /*8030*/  FFMA R4, R35, R0, R4 ;  /* 0x0000000023047223 */ /* 0x000fe20000000004 */
[----:B------:R-:W-:Y:S01]  /*8040*/  FMUL R8, R33, R8 ;  /* 0x0000000821087220 */ /* 0x000fe20000400000 */
[----:B------:R-:W-:Y:S01]  /*8050*/  FFMA R5, R35, R2, R5 ;  /* 0x0000000223057223 */ /* 0x000fe20000000005 */
[----:B------:R-:W-:Y:S01]  /*8060*/  FMUL R9, R33, R9 ;  /* 0x0000000921097220 */ /* 0x000fe20000400000 */
[----:B------:R-:W-:Y:S01]  /*8070*/  FFMA R6, R35, R3, R6 ;  /* 0x0000000323067223 */ /* 0x000fe20000000006 */
[----:B------:R-:W-:Y:S01]  /*8080*/  F2FP.TF32.F32.PACK_B R4, R4 ;  /* 0x00000004ff04723e */ /* 0x000fe200024050ff */
[----:B------:R-:W-:Y:S01]  /*8090*/  FMUL R10, R33, R10 ;  /* 0x0000000a210a7220 */ /* 0x000fe20000400000 */
[----:B------:R-:W-:Y:S01]  /*80a0*/  F2FP.TF32.F32.PACK_B R5, R5 ;  /* 0x00000005ff05723e */ /* 0x000fe200024050ff */
[----:B------:R-:W-:Y:S01]  /*80b0*/  FFMA R7, R35, R20, R7 ;  /* 0x0000001423077223 */ /* 0x000fe20000000007 */
[----:B------:R-:W-:Y:S01]  /*80c0*/  FMUL R11, R33, R11 ;  /* 0x0000000b210b7220 */ /* 0x000fe20000400000 */
        /* <DEDUP_REMOVED lines=8> */
[----:B------:R-:W-:Y:S01]  /*8150*/  F2FP.TF32.F32.PACK_B R6, R6 ;  /* 0x00000006ff06723e */ /* 0x000fe200024050ff */
[----:B------:R-:W-:Y:S01]  /*8160*/  FFMA R12, R35, R38, R12 ;  /* 0x00000026230c7223 */ /* 0x000fe2000000000c */
[----:B------:R-:W-:Y:S01]  /*8170*/  F2FP.TF32.F32.PACK_B R7, R7 ;  /* 0x00000007ff07723e */ /* 0x000fe200024050ff */
[----:B------:R-:W-:Y:S01]  /*8180*/  FMUL R16, R33, R16 ;  /* 0x0000001021107220 */ /* 0x000fe20000400000 */
[----:B------:R-:W-:Y:S01]  /*8190*/  FFMA R13, R35, R39, R13 ;  /* 0x00000027230d7223 */ /* 0x000fe2000000000d */
[----:B------:R-:W-:Y:S01]  /*81a0*/  FMUL R17, R33, R17 ;  /* 0x0000001121117220 */ /* 0x000fe20000400000 */
[----:B------:R-:W-:Y:S01]  /*81b0*/  FFMA R14, R35, R40, R14 ;  /* 0x00000028230e7223 */ /* 0x000fe2000000000e */
[----:B------:R1:W-:Y:S01]  /*81c0*/  STSM.16.M88.4 [R83+0x6400], R4 ;  /* 0x0064000453007844 */ /* 0x0003e20000000200 */
[----:B------:R-:W-:Y:S01]  /*81d0*/  FMUL R18, R33, R18 ;  /* 0x0000001221127220 */ /* 0x000fe20000400000 */
[----:B------:R-:W-:Y:S01]  /*81e0*/  FFMA R15, R35, R41, R15 ;  /* 0x00000029230f7223 */ /* 0x000fe2000000000f */
[----:B------:R-:W-:Y:S01]  /*81f0*/  FMUL R19, R33, R19 ;  /* 0x0000001321137220 */ /* 0x000fe20000400000 */
[----:B------:R-:W-:Y:S01]  /*8200*/  F2FP.TF32.F32.PACK_B R8, R8 ;  /* 0x00000008ff08723e */ /* 0x000fe200024050ff */
[C---:B------:R-:W-:Y:S01]  /*8210*/  FFMA R16, R35.reuse, R42, R16 ;  /* 0x0000002a23107223 */ /* 0x040fe20000000010 */
[----:B------:R-:W-:Y:S01]  /*8220*/  F2FP.TF32.F32.PACK_B R9, R9 ;  /* 0x00000009ff09723e */ /* 0x000fe200024050ff */
[C---:B------:R-:W-:Y:S01]  /*8230*/  FFMA R17, R35.reuse, R43, R17 ;  /* 0x0000002b23117223 */ /* 0x040fe20000000011 */
[----:B------:R-:W-:Y:S01]  /*8240*/  F2FP.TF32.F32.PACK_B R10, R10 ;  /* 0x0000000aff0a723e */ /* 0x000fe200024050ff */
[C---:B------:R-:W-:Y:S01]  /*8250*/  FFMA R18, R35.reuse, R44, R18 ;  /* 0x0000002c23127223 */ /* 0x040fe20000000012 */
[----:B------:R-:W-:Y:S01]  /*8260*/  F2FP.TF32.F32.PACK_B R11, R11 ;  /* 0x0000000bff0b723e */ /* 0x000fe200024050ff */
[----:B------:R-:W-:Y:S01]  /*8270*/  FFMA R19, R35, R45, R19 ;  /* 0x0000002d23137223 */ /* 0x000fe20000000013 */
[----:B------:R-:W-:Y:S02]  /*8280*/  F2FP.TF32.F32.PACK_B R12, R12 ;  /* 0x0000000cff0c723e */ /* 0x000fe400024050ff */
[----:B------:R-:W-:Y:S01]  /*8290*/  F2FP.TF32.F32.PACK_B R13, R13 ;  /* 0x0000000dff0d723e */ /* 0x000fe200024050ff */
[----:B------:R1:W-:Y:S01]  /*82a0*/  STSM.16.M88.4 [R82+0x6400], R8 ;  /* 0x0064000852007844 */ /* 0x0003e20000000200 */
[----:B------:R-:W-:Y:S02]  /*82b0*/  F2FP.TF32.F32.PACK_B R14, R14 ;  /* 0x0000000eff0e723e */ /* 0x000fe400024050ff */
[----:B------:R-:W-:Y:S02]  /*82c0*/  F2FP.TF32.F32.PACK_B R15, R15 ;  /* 0x0000000fff0f723e */ /* 0x000fe400024050ff */
[----:B------:R-:W-:Y:S02]  /*82d0*/  F2FP.TF32.F32.PACK_B R16, R16 ;  /* 0x00000010ff10723e */ /* 0x000fe400024050ff */
[----:B------:R-:W-:Y:S01]  /*82e0*/  F2FP.TF32.F32.PACK_B R17, R17 ;  /* 0x00000011ff11723e */ /* 0x000fe200024050ff */
[----:B------:R1:W-:Y:S01]  /*82f0*/  STSM.16.M88.4 [R85+0x6000], R12 ;  /* 0x0060000c55007844 */ /* 0x0003e20000000200 */
[----:B------:R-:W-:Y:S02]  /*8300*/  F2FP.TF32.F32.PACK_B R18, R18 ;  /* 0x00000012ff12723e */ /* 0x000fe400024050ff */
[----:B------:R-:W-:Y:S05]  /*8310*/  F2FP.TF32.F32.PACK_B R19, R19 ;  /* 0x00000013ff13723e */ /* 0x000fea00024050ff */
        /* <DEDUP_REMOVED lines=18> */
.L_x_128:
[----:B------:R-:W-:Y:S05]  /*8440*/  BSYNC.RECONVERGENT B0 ;  /* 0x0000000000007941 */ /* 0x000fea0003800200 */
.L_x_127:
[----:B------:R-:W-:Y:S01]  /*8450*/  BAR.SYNC.DEFER_BLOCKING 0x1, 0x80 ;  /* 0x0042000000007b1d */ /* 0x000fe20000010000 */
[----:B------:R-:W-:Y:S01]  /*8460*/  UISETP.NE.AND UP0, UPT, UR48, -0x4, UPT ;  /* 0xfffffffc3000788c */ /* 0x000fe2000bf05270 */
[----:B------:R-:W-:Y:S08]  /*8470*/  IADD3 R31, PT, PT, R31, 0x1, RZ ;  /* 0x000000011f1f7810 */ /* 0x000ff00007ffe0ff */
[----:B------:R-:W-:Y:S05]  /*8480*/  BRA.U !UP0, `(.L_x_129) ;  /* 0x0000000108287547 */ /* 0x000fea000b800000 */
[----:B------:R-:W-:Y:S01]  /*8490*/  ISETP.NE.AND P0, PT, R81, RZ, PT ;  /* 0x000000ff5100720c */ /* 0x000fe20003f05270 */
[----:B------:R-:W-:Y:S01]  /*84a0*/  IMAD.U32 R2, RZ, RZ, UR50 ;  /* 0x00000032ff027e24 */ /* 0x000fe2000f8e00ff */
[----:B------:R-:W-:Y:S01]  /*84b0*/  UIADD3 UR50, UPT, UPT, UR50, 0x1, URZ ;  /* 0x0000000132327890 */ /* 0x000fe2000fffe0ff */
[----:B------:R-:W-:Y:S03]  /*84c0*/  IMAD.U32 R0, RZ, RZ, UR37 ;  /* 0x00000025ff007e24 */ /* 0x000fe6000f8e00ff */
[----:B------:R-:W-:Y:S04]  /*84d0*/  UISETP.NE.AND UP0, UPT, UR50, 0x4, UPT ;  /* 0x000000043200788c */ /* 0x000fe8000bf05270 */
[----:B------:R-:W-:Y:S03]  /*84e0*/  USEL UR50, UR50, URZ, UP0 ;  /* 0x000000ff32327287 */ /* 0x000fe60008000000 */
[----:B------:R-:W-:Y:S05]  /*84f0*/  @P0 LEA R2, R2, UR36, 0x3 ;  /* 0x0000002402020c11 */ /* 0x000fea000f8e18ff */
[----:B------:R-:W-:Y:S05]  /*8500*/  @P0 VIADD R2, R2, 0x60 ;  /* 0x0000006002020836 */ /* 0x000fea0000000000 */
[----:B------:R-:W-:Y:S04]  /*8510*/  @P0 PRMT R0, R0, 0x654, R2 ;  /* 0x0000065400000816 */ /* 0x000fe80000000002 */
[----:B------:R2:W-:Y:S03]  /*8520*/  @P0 SYNCS.ARRIVE.TRANS64.RED.A1T0 RZ, [R0+URZ], RZ ;  /* 0x000000ff00ff09a7 */ /* 0x0005e600081004ff */
.L_x_129:
[----:B------:R-:W-:Y:S01]  /*8530*/  ISETP.NE.AND P2, PT, R78, RZ, PT ;  /* 0x000000ff4e00720c */ /* 0x000fe20003f45270 */
[----:B------:R-:W-:Y:S01]  /*8540*/  UIADD3 UR48, UPT, UPT, UR48, 0x4, URZ ;  /* 0x0000000430307890 */ /* 0x000fe2000fffe0ff */
[----:B------:R-:W-:Y:S01]  /*8550*/  ISETP.NE.AND P0, PT, R80, 0x2, PT ;  /* 0x000000025000780c */ /* 0x000fe20003f05270 */
[----:B-1----:R-:W-:Y:S01]  /*8560*/  IMAD.IADD R14, R29, 0x1, R62 ;  /* 0x000000011d0e7824 */ /* 0x002fe200078e023e */
[----:B------:R-:W-:Y:S01]  /*8570*/  ISETP.NE.AND P1, PT, R31, 0x4, PT ;  /* 0x000000041f00780c */ /* 0x000fe20003f25270 */
[----:B------:R-:W-:Y:S01]  /*8580*/  IMAD.IADD R15, R30, 0x1, R63 ;  /* 0x000000011e0f7824 */ /* 0x000fe200078e023f */
[----:B------:R-:W-:Y:S02]  /*8590*/  SEL R2, RZ, 0x1, P0 ;  /* 0x00000001ff027807 */ /* 0x000fe40000000000 */
[----:B--2---:R-:W-:Y:S02]  /*85a0*/  SEL R0, RZ, 0x1, P1 ;  /* 0x00000001ff007807 */ /* 0x004fe40000800000 */
[----:B------:R-:W-:Y:S02]  /*85b0*/  LOP3.LUT R72, R72, R2, RZ, 0x3c, !PT ;  /* 0x0000000248487212 */ /* 0x000fe400078e3cff */
[----:B------:R-:W-:Y:S02]  /*85c0*/  LOP3.LUT R73, R73, R0, RZ, 0x3c, !PT ;  /* 0x0000000049497212 */ /* 0x000fe400078e3cff */
[----:B------:R-:W-:Y:S02]  /*85d0*/  @P2 R2UR UR52, R71 ;  /* 0x00000000473422ca */ /* 0x000fe400000e0000 */
[----:B------:R-:W-:Y:S02]  /*85e0*/  SEL R80, R80, RZ, P0 ;  /* 0x000000ff50507207 */ /* 0x000fe40000000000 */
[----:B------:R-:W-:Y:S01]  /*85f0*/  SEL R31, R31, RZ, P1 ;  /* 0x000000ff1f1f7207 */ /* 0x000fe20000800000 */
[----:B------:R-:W-:Y:S10]  /*8600*/  @P2 BRA `(.L_x_130) ;  /* 0xffffffcc00082947 */ /* 0x000ff4000383ffff */
[----:B------:R-:W-:-:S09]  /*8610*/  UISETP.NE.AND UP0, UPT, UR49, URZ, UPT ;  /* 0x000000ff3100728c */ /* 0x000fd2000bf05270 */
[----:B------:R-:W-:Y:S05]  /*8620*/  BRA.U !UP0, `(.L_x_131) ;  /* 0x0000000108487547 */ /* 0x000fea000b800000 */
[----:B------:R-:W1:Y:S02]  /*8630*/  LDCU.64 UR4, c[0x0][0x890] ;  /* 0x00011200ff0477ac */ /* 0x000e640008000a00 */
[----:B-1----:R-:W-:-:S04]  /*8640*/  UISETP.NE.U32.AND UP0, UPT, UR4, URZ, UPT ;  /* 0x000000ff0400728c */ /* 0x002fc8000bf05070 */
[----:B------:R-:W-:-:S09]  /*8650*/  UISETP.NE.AND.EX UP0, UPT, UR5, URZ, UPT, UP0 ;  /* 0x000000ff0500728c */ /* 0x000fd2000bf05300 */
[----:B------:R-:W-:Y:S05]  /*8660*/  BRA.U UP0, `(.L_x_132) ;  /* 0x00000001000c7547 */ /* 0x000fea000b800000 */
[----:B------:R-:W-:-:S13]  /*8670*/  FSETP.NEU.AND P0, PT, R35, RZ, PT ;  /* 0x000000ff2300720b */ /* 0x000fda0003f0d000 */
[----:B------:R-:W-:Y:S05]  /*8680*/  @!P0 EXIT ;  /* 0x000000000000894d */ /* 0x000fea0003800000 */
[----:B------:R-:W-:Y:S05]  /*8690*/  BRA `(.L_x_131) ;  /* 0x00000000002c7947 */ /* 0x000fea0003800000 */
.L_x_132:
[----:B------:R-:W-:Y:S01]  /*86a0*/  ISETP.NE.AND P0, PT, R79, RZ, PT ;  /* 0x000000ff4f00720c */ /* 0x000fe20003f05270 */
[----:B------:R-:W-:-:S12]  /*86b0*/  BSSY.RECONVERGENT B0, `(.L_x_131) ;  /* 0x0000009000007945 */ /* 0x000fd80003800200 */
[----:B------:R-:W-:Y:S05]  /*86c0*/  @P0 BRA `(.L_x_133) ;  /* 0x0000000000140947 */ /* 0x000fea0003800000 */
[----:B------:R-:W1:Y:S02]  /*86d0*/  LDCU.64 UR4, c[0x0][0x888] ;  /* 0x00011100ff0477ac */ /* 0x000e640008000a00 */
[----:B-1----:R-:W-:-:S04]  /*86e0*/  ISETP.NE.U32.AND P0, PT, RZ, UR4, PT ;  /* 0x00000004ff007c0c */ /* 0x002fc8000bf05070 */
[----:B------:R-:W-:-:S13]  /*86f0*/  ISETP.NE.AND.EX P0, PT, RZ, UR5, PT, P0 ;  /* 0x00000005ff007c0c */ /* 0x000fda000bf05300 */
[----:B------:R-:W-:Y:S05]  /*8700*/  @!P0 EXIT ;  /* 0x000000000000894d */ /* 0x000fea0003800000 */
[----:B------:R-:W-:Y:S05]  /*8710*/  BRA `(.L_x_134) ;  /* 0x0000000000087947 */ /* 0x000fea0003800000 */
.L_x_133:
[----:B------:R-:W-:-:S13]  /*8720*/  FSETP.NEU.AND P0, PT, R35, RZ, PT ;  /* 0x000000ff2300720b */ /* 0x000fda0003f0d000 */
[----:B------:R-:W-:Y:S05]  /*8730*/  @!P0 EXIT ;  /* 0x000000000000894d */ /* 0x000fea0003800000 */
.L_x_134:
[----:B------:R-:W-:Y:S05]  /*8740*/  BSYNC.RECONVERGENT B0 ;  /* 0x0000000000007941 */ /* 0x000fea0003800200 */
.L_x_131:
[----:B------:R-:W-:Y:S01]  /*8750*/  ULEA UR4, UR50, UR36, 0x3 ;  /* 0x0000002432047291 */ /* 0x000fe2000f8e18ff */
[----:B------:R-:W-:-:S04]  /*8760*/  DEPBAR.LE SB0, 0x0 ;  /* 0x000080000000791a */ /* 0x000fc80000000000 */
[----:B------:R-:W-:-:S04]  /*8770*/  UIADD3 UR4, UPT, UPT, UR4, 0x60, URZ ;  /* 0x0000006004047890 */ /* 0x000fc8000fffe0ff */
[----:B------:R-:W-:-:S09]  /*8780*/  UPRMT UR4, UR37, 0x654, UR4 ;  /* 0x0000065425047896 */ /* 0x000fd20008000004 */
[----:B------:R-:W-:Y:S01]  /*8790*/  SYNCS.ARRIVE.TRANS64.RED.A1T0 RZ, [UR4], RZ ;  /* 0x000000ffffff79a7 */ /* 0x000fe20008100404 */
[----:B------:R-:W-:Y:S05]  /*87a0*/  EXIT ;  /* 0x000000000000794d */ /* 0x000fea0003800000 */
.L_x_19:
[----:B--2---:R2:W1:Y:S02]  /*87b0*/  SYNCS.PHASECHK.TRANS64.TRYWAIT P0, [R2+URZ+0x100], R3 ;  /* 0x00010003020075a7 */ /* 0x00446400080011ff */
[----:B-1----:R-:W-:Y:S05]  /*87c0*/  @!P0 NANOSLEEP.SYNCS 0x989680 ;  /* 0x009896800000895d */ /* 0x002fea0003900000 */
[----:B------:R-:W1:Y:S02]  /*87d0*/  @!P0 SYNCS.PHASECHK.TRANS64 P0, [R2+URZ+0x100], R3 ;  /* 0x00010003020085a7 */ /* 0x000e6400080010ff */
[----:B-1----:R-:W-:Y:S05]  /*87e0*/  @!P0 BRA `(.L_x_19) ;  /* 0xfffffffc00f08947 */ /* 0x002fea000383ffff */
[----:B------:R-:W-:Y:S05]  /*87f0*/  BRA `(.L_x_135) ;  /* 0xffffff8c00787947 */ /* 0x000fea000383ffff */
.L_x_22:
[----:B-1----:R-:W-:-:S07]  /*8800*/  MOV R2, UR49 ;  /* 0x0000003100027c02 */ /* 0x002fce0008000f00 */
.L_x_136:
[----:B-1----:R1:W2:Y:S02]  /*8810*/  SYNCS.PHASECHK.TRANS64.TRYWAIT P0, [R2+URZ+0x20], R4 ;  /* 0x00002004020075a7 */ /* 0x0022a400080011ff */
[----:B--2---:R-:W-:Y:S05]  /*8820*/  @!P0 NANOSLEEP.SYNCS 0x989680 ;  /* 0x009896800000895d */ /* 0x004fea0003900000 */
[----:B------:R-:W2:Y:S02]  /*8830*/  @!P0 SYNCS.PHASECHK.TRANS64 P0, [R2+URZ+0x20], R4 ;  /* 0x00002004020085a7 */ /* 0x000ea400080010ff */
[----:B--2---:R-:W-:Y:S05]  /*8840*/  @!P0 BRA `(.L_x_136) ;  /* 0xfffffffc00f08947 */ /* 0x004fea000383ffff */
[----:B------:R-:W-:Y:S05]  /*8850*/  BRA `(.L_x_21) ;  /* 0xffffff8c00d87947 */ /* 0x000fea000383ffff */
.L_x_30:
[----:B------:R-:W-:-:S07]  /*8860*/  MOV R2, UR49 ;  /* 0x0000003100027c02 */ /* 0x000fce0008000f00 */
.L_x_137:
[----:B-1----:R1:W2:Y:S02]  /*8870*/  SYNCS.PHASECHK.TRANS64.TRYWAIT P0, [R2+URZ+0x20], R4 ;  /* 0x00002004020075a7 */ /* 0x0022a400080011ff */
[----:B--2---:R-:W-:Y:S05]  /*8880*/  @!P0 NANOSLEEP.SYNCS 0x989680 ;  /* 0x009896800000895d */ /* 0x004fea0003900000 */
[----:B------:R-:W2:Y:S02]  /*8890*/  @!P0 SYNCS.PHASECHK.TRANS64 P0, [R2+URZ+0x20], R4 ;  /* 0x00002004020085a7 */ /* 0x000ea400080010ff */
[----:B--2---:R-:W-:Y:S05]  /*88a0*/  @!P0 BRA `(.L_x_137) ;  /* 0xfffffffc00f08947 */ /* 0x004fea000383ffff */
[----:B------:R-:W-:Y:S05]  /*88b0*/  BRA `(.L_x_29) ;  /* 0xffffff9000f47947 */ /* 0x000fea000383ffff */
.L_x_36:
[----:B-1----:R1:W2:Y:S02]  /*88c0*/  SYNCS.PHASECHK.TRANS64.TRYWAIT P0, [R2+URZ+0x90], R3 ;  /* 0x00009003020075a7 */ /* 0x0022a400080011ff */
[----:B--2---:R-:W-:Y:S05]  /*88d0*/  @!P0 NANOSLEEP.SYNCS 0x989680 ;  /* 0x009896800000895d */ /* 0x004fea0003900000 */
[----:B------:R-:W2:Y:S02]  /*88e0*/  @!P0 SYNCS.PHASECHK.TRANS64 P0, [R2+URZ+0x90], R3 ;  /* 0x00009003020085a7 */ /* 0x000ea400080010ff */
[----:B--2---:R-:W-:Y:S05]  /*88f0*/  @!P0 BRA `(.L_x_36) ;  /* 0xfffffffc00f08947 */ /* 0x004fea000383ffff */
[----:B------:R-:W-:Y:S05]  /*8900*/  BRA `(.L_x_138) ;  /* 0xffffff9400e07947 */ /* 0x000fea000383ffff */
.L_x_40:
[----:B----4-:R-:W-:-:S07]  /*8910*/  MOV R0, UR5 ;  /* 0x0000000500007c02 */ /* 0x010fce0008000f00 */
.L_x_139:
[----:B-1----:R1:W2:Y:S02]  /*8920*/  SYNCS.PHASECHK.TRANS64.TRYWAIT P0, [R0+URZ], R2 ;  /* 0x00000002000075a7 */ /* 0x0022a400080011ff */
[----:B--2---:R-:W-:Y:S05]  /*8930*/  @!P0 NANOSLEEP.SYNCS 0x989680 ;  /* 0x009896800000895d */ /* 0x004fea0003900000 */
[----:B------:R-:W2:Y:S02]  /*8940*/  @!P0 SYNCS.PHASECHK.TRANS64 P0, [R0+URZ], R2 ;  /* 0x00000002000085a7 */ /* 0x000ea400080010ff */
[----:B--2---:R-:W-:Y:S05]  /*8950*/  @!P0 BRA `(.L_x_139) ;  /* 0xfffffffc00f08947 */ /* 0x004fea000383ffff */
[----:B------:R-:W-:Y:S05]  /*8960*/  BRA `(.L_x_140) ;  /* 0xffffff9c00507947 */ /* 0x000fea000383ffff */
.L_x_41:
[----:B----4-:R-:W-:-:S07]  /*8970*/  MOV R0, UR5 ;  /* 0x0000000500007c02 */ /* 0x010fce0008000f00 */
.L_x_141:
[----:B-1----:R1:W2:Y:S02]  /*8980*/  SYNCS.PHASECHK.TRANS64.TRYWAIT P0, [R0+URZ], R3 ;  /* 0x00000003000075a7 */ /* 0x0022a400080011ff */
[----:B--2---:R-:W-:Y:S05]  /*8990*/  @!P0 NANOSLEEP.SYNCS 0x989680 ;  /* 0x009896800000895d */ /* 0x004fea0003900000 */
[----:B------:R-:W2:Y:S02]  /*89a0*/  @!P0 SYNCS.PHASECHK.TRANS64 P0, [R0+URZ], R3 ;  /* 0x00000003000085a7 */ /* 0x000ea400080010ff */
[----:B--2---:R-:W-:Y:S05]  /*89b0*/  @!P0 BRA `(.L_x_141) ;  /* 0xfffffffc00f08947 */ /* 0x004fea000383ffff */
[----:B------:R-:W-:Y:S05]  /*89c0*/  BRA `(.L_x_142) ;  /* 0xffffff9c005c7947 */ /* 0x000fea000383ffff */
.L_x_42:
[----:B----4-:R-:W-:-:S07]  /*89d0*/  MOV R0, UR5 ;  /* 0x0000000500007c02 */ /* 0x010fce0008000f00 */
.L_x_143:
[----:B-1----:R1:W2:Y:S02]  /*89e0*/  SYNCS.PHASECHK.TRANS64.TRYWAIT P0, [R0+URZ], R3 ;  /* 0x00000003000075a7 */ /* 0x0022a400080011ff */
[----:B--2---:R-:W-:Y:S05]  /*89f0*/  @!P0 NANOSLEEP.SYNCS 0x989680 ;  /* 0x009896800000895d */ /* 0x004fea0003900000 */
[----:B------:R-:W2:Y:S02]  /*8a00*/  @!P0 SYNCS.PHASECHK.TRANS64 P0, [R0+URZ], R3 ;  /* 0x00000003000085a7 */ /* 0x000ea400080010ff */
[----:B--2---:R-:W-:Y:S05]  /*8a10*/  @!P0 BRA `(.L_x_143) ;  /* 0xfffffffc00f08947 */ /* 0x004fea000383ffff */
[----:B------:R-:W-:Y:S05]  /*8a20*/  BRA `(.L_x_144) ;  /* 0xffffff9c00687947 */ /* 0x000fea000383ffff */
.L_x_45:
[----:B-1----:R1:W2:Y:S02]  /*8a30*/  SYNCS.PHASECHK.TRANS64.TRYWAIT P0, [R0+URZ+0xf0], R4 ;  /* 0x0000f004000075a7 */ /* 0x0022a400080011ff */
[----:B--2---:R-:W-:Y:S05]  /*8a40*/  @!P0 NANOSLEEP.SYNCS 0x989680 ;  /* 0x009896800000895d */ /* 0x004fea0003900000 */
[----:B------:R-:W2:Y:S02]  /*8a50*/  @!P0 SYNCS.PHASECHK.TRANS64 P0, [R0+URZ+0xf0], R4 ;  /* 0x0000f004000085a7 */ /* 0x000ea400080010ff */
[----:B--2---:R-:W-:Y:S05]  /*8a60*/  @!P0 BRA `(.L_x_45) ;  /* 0xfffffffc00f08947 */ /* 0x004fea000383ffff */
[----:B------:R-:W-:Y:S05]  /*8a70*/  BRA `(.L_x_145) ;  /* 0xffffff9c00c47947 */ /* 0x000fea000383ffff */
.L_x_46:
[----:B------:R-:W-:-:S07]  /*8a80*/  MOV R0, UR5 ;  /* 0x0000000500007c02 */ /* 0x000fce0008000f00 */
.L_x_146:
[----:B-1----:R1:W2:Y:S02]  /*8a90*/  SYNCS.PHASECHK.TRANS64.TRYWAIT P0, [R0+URZ+0xa0], R5 ;  /* 0x0000a005000075a7 */ /* 0x0022a400080011ff */
[----:B--2---:R-:W-:Y:S05]  /*8aa0*/  @!P0 NANOSLEEP.SYNCS 0x989680 ;  /* 0x009896800000895d */ /* 0x004fea0003900000 */
[----:B------:R-:W2:Y:S02]  /*8ab0*/  @!P0 SYNCS.PHASECHK.TRANS64 P0, [R0+URZ+0xa0], R5 ;  /* 0x0000a005000085a7 */ /* 0x000ea400080010ff */
[----:B--2---:R-:W-:Y:S05]  /*8ac0*/  @!P0 BRA `(.L_x_146) ;  /* 0xfffffffc00f08947 */ /* 0x004fea000383ffff */
[----:B------:R-:W-:Y:S05]  /*8ad0*/  BRA `(.L_x_147) ;  /* 0xffffff9c00d47947 */ /* 0x000fea000383ffff */
.L_x_47:
[----:B-1----:R1:W2:Y:S02]  /*8ae0*/  SYNCS.PHASECHK.TRANS64.TRYWAIT P1, [R0+URZ+0x90], R4 ;  /* 0x00009004000075a7 */ /* 0x0022a400080211ff */
[----:B--2---:R-:W-:Y:S05]  /*8af0*/  @!P1 NANOSLEEP.SYNCS 0x989680 ;  /* 0x009896800000995d */ /* 0x004fea0003900000 */
[----:B------:R-:W2:Y:S02]  /*8b00*/  @!P1 SYNCS.PHASECHK.TRANS64 P1, [R0+URZ+0x90], R4 ;  /* 0x00009004000095a7 */ /* 0x000ea400080210ff */
[----:B--2---:R-:W-:Y:S05]  /*8b10*/  @!P1 BRA `(.L_x_47) ;  /* 0xfffffffc00f09947 */ /* 0x004fea000383ffff */
[----:B------:R-:W-:Y:S05]  /*8b20*/  BRA `(.L_x_148) ;  /* 0xffffffa000047947 */ /* 0x000fea000383ffff */
.L_x_50:
[----:B------:R-:W-:-:S07]  /*8b30*/  MOV R0, UR5 ;  /* 0x0000000500007c02 */ /* 0x000fce0008000f00 */
.L_x_149:
[----:B-1----:R1:W2:Y:S02]  /*8b40*/  SYNCS.PHASECHK.TRANS64.TRYWAIT P0, [R0+URZ+0xa0], R2 ;  /* 0x0000a002000075a7 */ /* 0x0022a400080011ff */
[----:B--2---:R-:W-:Y:S05]  /*8b50*/  @!P0 NANOSLEEP.SYNCS 0x989680 ;  /* 0x009896800000895d */ /* 0x004fea0003900000 */
[----:B------:R-:W2:Y:S02]  /*8b60*/  @!P0 SYNCS.PHASECHK.TRANS64 P0, [R0+URZ+0xa0], R2 ;  /* 0x0000a002000085a7 */ /* 0x000ea400080010ff */
[----:B--2---:R-:W-:Y:S05]  /*8b70*/  @!P0 BRA `(.L_x_149) ;  /* 0xfffffffc00f08947 */ /* 0x004fea000383ffff */
[----:B------:R-:W-:Y:S05]  /*8b80*/  BRA `(.L_x_49) ;  /* 0xffffffa000587947 */ /* 0x000fea000383ffff */
.L_x_57:
[----:B-1----:R1:W2:Y:S02]  /*8b90*/  SYNCS.PHASECHK.TRANS64.TRYWAIT P1, [R0+URZ+0x90], R2 ;  /* 0x00009002000075a7 */ /* 0x0022a400080211ff */
[----:B--2---:R-:W-:Y:S05]  /*8ba0*/  @!P1 NANOSLEEP.SYNCS 0x989680 ;  /* 0x009896800000995d */ /* 0x004fea0003900000 */
[----:B------:R-:W2:Y:S02]  /*8bb0*/  @!P1 SYNCS.PHASECHK.TRANS64 P1, [R0+URZ+0x90], R2 ;  /* 0x00009002000095a7 */ /* 0x000ea400080210ff */
[----:B--2---:R-:W-:Y:S05]  /*8bc0*/  @!P1 BRA `(.L_x_57) ;  /* 0xfffffffc00f09947 */ /* 0x004fea000383ffff */
[----:B------:R-:W-:Y:S05]  /*8bd0*/  BRA `(.L_x_150) ;  /* 0xffffffa400e87947 */ /* 0x000fea000383ffff */
.L_x_58:
[----:B------:R-:W-:-:S07]  /*8be0*/  MOV R2, UR6 ;  /* 0x0000000600027c02 */ /* 0x000fce0008000f00 */
.L_x_151:
[----:B-1----:R1:W2:Y:S02]  /*8bf0*/  SYNCS.PHASECHK.TRANS64.TRYWAIT P0, [R2+URZ+0xd0], R0 ;  /* 0x0000d000020075a7 */ /* 0x0022a400080011ff */
[----:B--2---:R-:W-:Y:S05]  /*8c00*/  @!P0 NANOSLEEP.SYNCS 0x989680 ;  /* 0x009896800000895d */ /* 0x004fea0003900000 */
[----:B------:R-:W2:Y:S02]  /*8c10*/  @!P0 SYNCS.PHASECHK.TRANS64 P0, [R2+URZ+0xd0], R0 ;  /* 0x0000d000020085a7 */ /* 0x000ea400080010ff */
[----:B--2---:R-:W-:Y:S05]  /*8c20*/  @!P0 BRA `(.L_x_151) ;  /* 0xfffffffc00f08947 */ /* 0x004fea000383ffff */
[----:B------:R-:W-:Y:S05]  /*8c30*/  BRA `(.L_x_152) ;  /* 0xffffffa800387947 */ /* 0x000fea000383ffff */
.L_x_61:
[----:B------:R-:W-:Y:S07]  /*8c40*/  MOV R0, UR11 ;  /* 0x0000000b00007c02 */ /* 0x000fee0008000f00 */
.L_x_153:
[----:B-1----:R1:W2:Y:S02]  /*8c50*/  SYNCS.PHASECHK.TRANS64.TRYWAIT P0, [R0+URZ], R2 ;  /* 0x00000002000075a7 */ /* 0x0022a400080011ff */
[----:B--2---:R-:W-:Y:S05]  /*8c60*/  @!P0 NANOSLEEP.SYNCS 0x989680 ;  /* 0x009896800000895d */ /* 0x004fea0003900000 */
[----:B------:R-:W2:Y:S02]  /*8c70*/  @!P0 SYNCS.PHASECHK.TRANS64 P0, [R0+URZ], R2 ;  /* 0x00000002000085a7 */ /* 0x000ea400080010ff */
[----:B--2---:R-:W-:Y:S05]  /*8c80*/  @!P0 BRA `(.L_x_153) ;  /* 0xfffffffc00f08947 */ /* 0x004fea000383ffff */
[----:B------:R-:W-:Y:S05]  /*8c90*/  BRA `(.L_x_60) ;  /* 0xffffffa800547947 */ /* 0x000fea000383ffff */
.L_x_64:
[----:B------:R-:W-:-:S07]  /*8ca0*/  MOV R0, UR6 ;  /* 0x0000000600007c02 */ /* 0x000fce0008000f00 */
.L_x_154:
[----:B--2---:R2:W4:Y:S02]  /*8cb0*/  SYNCS.PHASECHK.TRANS64.TRYWAIT P0, [R0+URZ], R2 ;  /* 0x00000002000075a7 */ /* 0x00452400080011ff */
[----:B----4-:R-:W-:Y:S05]  /*8cc0*/  @!P0 NANOSLEEP.SYNCS 0x989680 ;  /* 0x009896800000895d */ /* 0x010fea0003900000 */
[----:B------:R-:W4:Y:S02]  /*8cd0*/  @!P0 SYNCS.PHASECHK.TRANS64 P0, [R0+URZ], R2 ;  /* 0x00000002000085a7 */ /* 0x000f2400080010ff */
[----:B----4-:R-:W-:Y:S05]  /*8ce0*/  @!P0 BRA `(.L_x_154) ;  /* 0xfffffffc00f08947 */ /* 0x010fea000383ffff */
[----:B------:R-:W-:Y:S05]  /*8cf0*/  BRA `(.L_x_155) ;  /* 0xffffffac00807947 */ /* 0x000fea000383ffff */
.L_x_65:
[----:B------:R-:W-:-:S07]  /*8d00*/  MOV R0, UR6 ;  /* 0x0000000600007c02 */ /* 0x000fce0008000f00 */
.L_x_156:
[----:B-1----:R1:W2:Y:S02]  /*8d10*/  SYNCS.PHASECHK.TRANS64.TRYWAIT P0, [R0+URZ], R3 ;  /* 0x00000003000075a7 */ /* 0x0022a400080011ff */
[----:B--2---:R-:W-:Y:S05]  /*8d20*/  @!P0 NANOSLEEP.SYNCS 0x989680 ;  /* 0x009896800000895d */ /* 0x004fea0003900000 */
[----:B------:R-:W2:Y:S02]  /*8d30*/  @!P0 SYNCS.PHASECHK.TRANS64 P0, [R0+URZ], R3 ;  /* 0x00000003000085a7 */ /* 0x000ea400080010ff */
[----:B--2---:R-:W-:Y:S05]  /*8d40*/  @!P0 BRA `(.L_x_156) ;  /* 0xfffffffc00f08947 */ /* 0x004fea000383ffff */
[----:B------:R-:W-:Y:S05]  /*8d50*/  BRA `(.L_x_157) ;  /* 0xffffffac008c7947 */ /* 0x000fea000383ffff */
.L_x_66:
[----:B------:R-:W-:-:S07]  /*8d60*/  MOV R0, UR6 ;  /* 0x0000000600007c02 */ /* 0x000fce0008000f00 */
.L_x_158:
[----:B-1----:R1:W2:Y:S02]  /*8d70*/  SYNCS.PHASECHK.TRANS64.TRYWAIT P0, [R0+URZ], R3 ;  /* 0x00000003000075a7 */ /* 0x0022a400080011ff */
[----:B--2---:R-:W-:Y:S05]  /*8d80*/  @!P0 NANOSLEEP.SYNCS 0x989680 ;  /* 0x009896800000895d */ /* 0x004fea0003900000 */
[----:B------:R-:W2:Y:S02]  /*8d90*/  @!P0 SYNCS.PHASECHK.TRANS64 P0, [R0+URZ], R3 ;  /* 0x00000003000085a7 */ /* 0x000ea400080010ff */
[----:B--2---:R-:W-:Y:S05]  /*8da0*/  @!P0 BRA `(.L_x_158) ;  /* 0xfffffffc00f08947 */ /* 0x004fea000383ffff */
[----:B------:R-:W-:Y:S05]  /*8db0*/  BRA `(.L_x_159) ;  /* 0xffffffac00987947 */ /* 0x000fea000383ffff */
.L_x_67:
[----:B-1----:R-:W-:-:S07]  /*8dc0*/  MOV R0, UR7 ;  /* 0x0000000700007c02 */ /* 0x002fce0008000f00 */
.L_x_160:
[----:B-1----:R1:W2:Y:S02]  /*8dd0*/  SYNCS.PHASECHK.TRANS64.TRYWAIT P0, [R0+URZ], R2 ;  /* 0x00000002000075a7 */ /* 0x0022a400080011ff */
[----:B--2---:R-:W-:Y:S05]  /*8de0*/  @!P0 NANOSLEEP.SYNCS 0x989680 ;  /* 0x009896800000895d */ /* 0x004fea0003900000 */
[----:B------:R-:W2:Y:S02]  /*8df0*/  @!P0 SYNCS.PHASECHK.TRANS64 P0, [R0+URZ], R2 ;  /* 0x00000002000085a7 */ /* 0x000ea400080010ff */
[----:B--2---:R-:W-:Y:S05]  /*8e00*/  @!P0 BRA `(.L_x_160) ;  /* 0xfffffffc00f08947 */ /* 0x004fea000383ffff */
[----:B------:R-:W-:Y:S05]  /*8e10*/  BRA `(.L_x_161) ;  /* 0xffffffac00a47947 */ /* 0x000fea000383ffff */
.L_x_72:
[----:B--2---:R2:W3:Y:S02]  /*8e20*/  SYNCS.PHASECHK.TRANS64.TRYWAIT P0, [R0+URZ+0x90], R2 ;  /* 0x00009002000075a7 */ /* 0x0044e400080011ff */
[----:B---3--:R-:W-:Y:S05]  /*8e30*/  @!P0 NANOSLEEP.SYNCS 0x989680 ;  /* 0x009896800000895d */ /* 0x008fea0003900000 */
[----:B------:R-:W3:Y:S02]  /*8e40*/  @!P0 SYNCS.PHASECHK.TRANS64 P0, [R0+URZ+0x90], R2 ;  /* 0x00009002000085a7 */ /* 0x000ee400080010ff */
[----:B---3--:R-:W-:Y:S05]  /*8e50*/  @!P0 BRA `(.L_x_72) ;  /* 0xfffffffc00f08947 */ /* 0x008fea000383ffff */
[----:B------:R-:W-:Y:S05]  /*8e60*/  BRA `(.L_x_162) ;  /* 0xffffffb000ac7947 */ /* 0x000fea000383ffff */
.L_x_75:
[----:B------:R-:W-:Y:S07]  /*8e70*/  MOV R0, UR7 ;  /* 0x0000000700007c02 */ /* 0x000fee0008000f00 */
.L_x_163:
[----:B--2---:R2:W3:Y:S02]  /*8e80*/  SYNCS.PHASECHK.TRANS64.TRYWAIT P0, [R0+URZ+0x88], R2 ;  /* 0x00008802000075a7 */ /* 0x0044e400080011ff */
[----:B---3--:R-:W-:Y:S05]  /*8e90*/  @!P0 NANOSLEEP.SYNCS 0x989680 ;  /* 0x009896800000895d */ /* 0x008fea0003900000 */
[----:B------:R-:W3:Y:S02]  /*8ea0*/  @!P0 SYNCS.PHASECHK.TRANS64 P0, [R0+URZ+0x88], R2 ;  /* 0x00008802000085a7 */ /* 0x000ee400080010ff */
[----:B---3--:R-:W-:Y:S05]  /*8eb0*/  @!P0 BRA `(.L_x_163) ;  /* 0xfffffffc00f08947 */ /* 0x008fea000383ffff */
[----:B------:R-:W-:Y:S05]  /*8ec0*/  BRA `(.L_x_74) ;  /* 0xffffffb4008c7947 */ /* 0x000fea000383ffff */
.L_x_78:
[----:B------:R-:W-:Y:S07]  /*8ed0*/  MOV R0, UR7 ;  /* 0x0000000700007c02 */ /* 0x000fee0008000f00 */
.L_x_164:
[----:B-1----:R1:W2:Y:S02]  /*8ee0*/  SYNCS.PHASECHK.TRANS64.TRYWAIT P0, [R0+URZ+0x60], R14 ;  /* 0x0000600e000075a7 */ /* 0x0022a400080011ff */
[----:B--2---:R-:W-:Y:S05]  /*8ef0*/  @!P0 NANOSLEEP.SYNCS 0x989680 ;  /* 0x009896800000895d */ /* 0x004fea0003900000 */
[----:B------:R-:W2:Y:S02]  /*8f00*/  @!P0 SYNCS.PHASECHK.TRANS64 P0, [R0+URZ+0x60], R14 ;  /* 0x0000600e000085a7 */ /* 0x000ea400080010ff */
[----:B--2---:R-:W-:Y:S05]  /*8f10*/  @!P0 BRA `(.L_x_164) ;  /* 0xfffffffc00f08947 */ /* 0x004fea000383ffff */
[----:B------:R-:W-:Y:S05]  /*8f20*/  BRA `(.L_x_165) ;  /* 0xffffffb800047947 */ /* 0x000fea000383ffff */
.L_x_79:
[----:B------:R-:W-:Y:S07]  /*8f30*/  MOV R0, UR7 ;  /* 0x0000000700007c02 */ /* 0x000fee0008000f00 */
.L_x_166:
[----:B-1----:R1:W2:Y:S02]  /*8f40*/  SYNCS.PHASECHK.TRANS64.TRYWAIT P0, [R0+URZ+0x68], R14 ;  /* 0x0000680e000075a7 */ /* 0x0022a400080011ff */
[----:B--2---:R-:W-:Y:S05]  /*8f50*/  @!P0 NANOSLEEP.SYNCS 0x989680 ;  /* 0x009896800000895d */ /* 0x004fea0003900000 */
[----:B------:R-:W2:Y:S02]  /*8f60*/  @!P0 SYNCS.PHASECHK.TRANS64 P0, [R0+URZ+0x68], R14 ;  /* 0x0000680e000085a7 */ /* 0x000ea400080010ff */
[----:B--2---:R-:W-:Y:S05]  /*8f70*/  @!P0 BRA `(.L_x_166) ;  /* 0xfffffffc00f08947 */ /* 0x004fea000383ffff */
[----:B------:R-:W-:Y:S05]  /*8f80*/  BRA `(.L_x_167) ;  /* 0xffffffb800407947 */ /* 0x000fea000383ffff */
.L_x_80:
[----:B------:R-:W-:Y:S07]  /*8f90*/  MOV R0, UR7 ;  /* 0x0000000700007c02 */ /* 0x000fee0008000f00 */
.L_x_168:
[----:B-1----:R1:W2:Y:S02]  /*8fa0*/  SYNCS.PHASECHK.TRANS64.TRYWAIT P0, [R0+URZ+0x70], R14 ;  /* 0x0000700e000075a7 */ /* 0x0022a400080011ff */
[----:B--2---:R-:W-:Y:S05]  /*8fb0*/  @!P0 NANOSLEEP.SYNCS 0x989680 ;  /* 0x009896800000895d */ /* 0x004fea0003900000 */
[----:B------:R-:W2:Y:S02]  /*8fc0*/  @!P0 SYNCS.PHASECHK.TRANS64 P0, [R0+URZ+0x70], R14 ;  /* 0x0000700e000085a7 */ /* 0x000ea400080010ff */
[----:B--2---:R-:W-:Y:S05]  /*8fd0*/  @!P0 BRA `(.L_x_168) ;  /* 0xfffffffc00f08947 */ /* 0x004fea000383ffff */
[----:B------:R-:W-:Y:S05]  /*8fe0*/  BRA `(.L_x_169) ;  /* 0xffffffb800847947 */ /* 0x000fea000383ffff */
.L_x_81:
[----:B------:R-:W-:Y:S07]  /*8ff0*/  MOV R0, UR7 ;  /* 0x0000000700007c02 */ /* 0x000fee0008000f00 */
.L_x_170:
[----:B-1----:R1:W2:Y:S02]  /*9000*/  SYNCS.PHASECHK.TRANS64.TRYWAIT P0, [R0+URZ+0x78], R14 ;  /* 0x0000780e000075a7 */ /* 0x0022a400080011ff */
[----:B--2---:R-:W-:Y:S05]  /*9010*/  @!P0 NANOSLEEP.SYNCS 0x989680 ;  /* 0x009896800000895d */ /* 0x004fea0003900000 */
[----:B------:R-:W2:Y:S02]  /*9020*/  @!P0 SYNCS.PHASECHK.TRANS64 P0, [R0+URZ+0x78], R14 ;  /* 0x0000780e000085a7 */ /* 0x000ea400080010ff */
[----:B--2---:R-:W-:Y:S05]  /*9030*/  @!P0 BRA `(.L_x_170) ;  /* 0xfffffffc00f08947 */ /* 0x004fea000383ffff */
[----:B------:R-:W-:Y:S05]  /*9040*/  BRA `(.L_x_171) ;  /* 0xffffffbc00087947 */ /* 0x000fea000383ffff */
.L_x_83:
[----:B------:R-:W-:-:S07]  /*9050*/  MOV R0, UR7 ;  /* 0x0000000700007c02 */ /* 0x000fce0008000f00 */
.L_x_172:
[----:B-1----:R1:W3:Y:S02]  /*9060*/  SYNCS.PHASECHK.TRANS64.TRYWAIT P0, [R0+URZ+0x60], R2 ;  /* 0x00006002000075a7 */ /* 0x0022e400080011ff */
[----:B---3--:R-:W-:Y:S05]  /*9070*/  @!P0 NANOSLEEP.SYNCS 0x989680 ;  /* 0x009896800000895d */ /* 0x008fea0003900000 */
[----:B------:R-:W3:Y:S02]  /*9080*/  @!P0 SYNCS.PHASECHK.TRANS64 P0, [R0+URZ+0x60], R2 ;  /* 0x00006002000085a7 */ /* 0x000ee400080010ff */
[----:B---3--:R-:W-:Y:S05]  /*9090*/  @!P0 BRA `(.L_x_172) ;  /* 0xfffffffc00f08947 */ /* 0x008fea000383ffff */
[----:B------:R-:W-:Y:S05]  /*90a0*/  BRA `(.L_x_173) ;  /* 0xffffffbc00787947 */ /* 0x000fea000383ffff */
.L_x_84:
[----:B-1----:R-:W-:-:S07]  /*90b0*/  MOV R0, UR7 ;  /* 0x0000000700007c02 */ /* 0x002fce0008000f00 */
.L_x_174:
[----:B-1----:R1:W3:Y:S02]  /*90c0*/  SYNCS.PHASECHK.TRANS64.TRYWAIT P0, [R0+URZ+0x68], R2 ;  /* 0x00006802000075a7 */ /* 0x0022e400080011ff */
[----:B---3--:R-:W-:Y:S05]  /*90d0*/  @!P0 NANOSLEEP.SYNCS 0x989680 ;  /* 0x009896800000895d */ /* 0x008fea0003900000 */
[----:B------:R-:W3:Y:S02]  /*90e0*/  @!P0 SYNCS.PHASECHK.TRANS64 P0, [R0+URZ+0x68], R2 ;  /* 0x00006802000085a7 */ /* 0x000ee400080010ff */
[----:B---3--:R-:W-:Y:S05]  /*90f0*/  @!P0 BRA `(.L_x_174) ;  /* 0xfffffffc00f08947 */ /* 0x008fea000383ffff */
[----:B------:R-:W-:Y:S05]  /*9100*/  BRA `(.L_x_175) ;  /* 0xffffffbc00687947 */ /* 0x000fea000383ffff */
.L_x_85:
[----:B-1----:R-:W-:-:S07]  /*9110*/  MOV R0, UR7 ;  /* 0x0000000700007c02 */ /* 0x002fce0008000f00 */
.L_x_176:
[----:B-1----:R1:W3:Y:S02]  /*9120*/  SYNCS.PHASECHK.TRANS64.TRYWAIT P0, [R0+URZ+0x70], R2 ;  /* 0x00007002000075a7 */ /* 0x0022e400080011ff */
[----:B---3--:R-:W-:Y:S05]  /*9130*/  @!P0 NANOSLEEP.SYNCS 0x989680 ;  /* 0x009896800000895d */ /* 0x008fea0003900000 */
[----:B------:R-:W3:Y:S02]  /*9140*/  @!P0 SYNCS.PHASECHK.TRANS64 P0, [R0+URZ+0x70], R2 ;  /* 0x00007002000085a7 */ /* 0x000ee400080010ff */
[----:B---3--:R-:W-:Y:S05]  /*9150*/  @!P0 BRA `(.L_x_176) ;  /* 0xfffffffc00f08947 */ /* 0x008fea000383ffff */
[----:B------:R-:W-:Y:S05]  /*9160*/  BRA `(.L_x_177) ;  /* 0xffffffbc00587947 */ /* 0x000fea000383ffff */
.L_x_87:
[----:B--2---:R2:W4:Y:S02]  /*9170*/  SYNCS.PHASECHK.TRANS64.TRYWAIT P0, [R0+URZ+0x90], R2 ;  /* 0x00009002000075a7 */ /* 0x00452400080011ff */
[----:B----4-:R-:W-:Y:S05]  /*9180*/  @!P0 NANOSLEEP.SYNCS 0x989680 ;  /* 0x009896800000895d */ /* 0x010fea0003900000 */
[----:B------:R-:W4:Y:S02]  /*9190*/  @!P0 SYNCS.PHASECHK.TRANS64 P0, [R0+URZ+0x90], R2 ;  /* 0x00009002000085a7 */ /* 0x000f2400080010ff */
[----:B----4-:R-:W-:Y:S05]  /*91a0*/  @!P0 BRA `(.L_x_87) ;  /* 0xfffffffc00f08947 */ /* 0x010fea000383ffff */
[----:B------:R-:W-:Y:S05]  /*91b0*/  BRA `(.L_x_178) ;  /* 0xffffffc000307947 */ /* 0x000fea000383ffff */
.L_x_98:
[----:B-1----:R-:W-:Y:S04]  /*91c0*/  MOV R0, UR36 ;  /* 0x0000002400007c02 */ /* 0x002fe80008000f00 */
[----:B------:R1:W3:Y:S03]  /*91d0*/  SYNCS.PHASECHK.TRANS64.TRYWAIT P1, [R0+URZ+0x40], R3 ;  /* 0x00004003000075a7 */ /* 0x0002e600080211ff */
[----:B---3--:R-:W-:Y:S05]  /*91e0*/  @!P1 NANOSLEEP.SYNCS 0x989680 ;  /* 0x009896800000995d */ /* 0x008fea0003900000 */
[----:B------:R-:W3:Y:S02]  /*91f0*/  @!P1 SYNCS.PHASECHK.TRANS64 P1, [R0+URZ+0x40], R3 ;  /* 0x00004003000095a7 */ /* 0x000ee400080210ff */
[----:B---3--:R-:W-:Y:S05]  /*9200*/  @!P1 BRA `(.L_x_98) ;  /* 0xfffffffc00ec9947 */ /* 0x008fea000383ffff */
[----:B------:R-:W-:Y:S05]  /*9210*/  BRA `(.L_x_97) ;  /* 0xffffffcc00687947 */ /* 0x000fea000383ffff */
.L_x_100:
[----:B-1----:R1:W2:Y:S02]  /*9220*/  SYNCS.PHASECHK.TRANS64.TRYWAIT P0, [R84+URZ+0xb0], R2 ;  /* 0x0000b002540075a7 */ /* 0x0022a400080011ff */
[----:B--2---:R-:W-:Y:S05]  /*9230*/  @!P0 NANOSLEEP.SYNCS 0x989680 ;  /* 0x009896800000895d */ /* 0x004fea0003900000 */
[----:B------:R-:W2:Y:S02]  /*9240*/  @!P0 SYNCS.PHASECHK.TRANS64 P0, [R84+URZ+0xb0], R2 ;  /* 0x0000b002540085a7 */ /* 0x000ea400080010ff */
[----:B--2---:R-:W-:Y:S05]  /*9250*/  @!P0 BRA `(.L_x_100) ;  /* 0xfffffffc00f08947 */ /* 0x004fea000383ffff */
[----:B------:R-:W-:Y:S05]  /*9260*/  BRA `(.L_x_99) ;  /* 0xffffffcc00947947 */ /* 0x000fea000383ffff */
.L_x_109:
[----:B-1----:R1:W2:Y:S02]  /*9270*/  SYNCS.PHASECHK.TRANS64.TRYWAIT P0, [R2+URZ+0x40], R0 ;  /* 0x00004000020075a7 */ /* 0x0022a400080011ff */
[----:B--2---:R-:W-:Y:S05]  /*9280*/  @!P0 NANOSLEEP.SYNCS 0x989680 ;  /* 0x009896800000895d */ /* 0x004fea0003900000 */
[----:B------:R-:W2:Y:S02]  /*9290*/  @!P0 SYNCS.PHASECHK.TRANS64 P0, [R2+URZ+0x40], R0 ;  /* 0x00004000020085a7 */ /* 0x000ea400080010ff */
[----:B--2---:R-:W-:Y:S05]  /*92a0*/  @!P0 BRA `(.L_x_109) ;  /* 0xfffffffc00f08947 */ /* 0x004fea000383ffff */
[----:B------:R-:W-:Y:S05]  /*92b0*/  BRA `(.L_x_108) ;  /* 0xffffffd400b87947 */ /* 0x000fea000383ffff */
.L_x_117:
[----:B-1----:R1:W2:Y:S02]  /*92c0*/  SYNCS.PHASECHK.TRANS64.TRYWAIT P0, [R0+URZ+0x40], R5 ;  /* 0x00004005000075a7 */ /* 0x0022a400080011ff */
[----:B--2---:R-:W-:Y:S05]  /*92d0*/  @!P0 NANOSLEEP.SYNCS 0x989680 ;  /* 0x009896800000895d */ /* 0x004fea0003900000 */
[----:B------:R-:W2:Y:S02]  /*92e0*/  @!P0 SYNCS.PHASECHK.TRANS64 P0, [R0+URZ+0x40], R5 ;  /* 0x00004005000085a7 */ /* 0x000ea400080010ff */
[----:B--2---:R-:W-:Y:S05]  /*92f0*/  @!P0 BRA `(.L_x_117) ;  /* 0xfffffffc00f08947 */ /* 0x004fea000383ffff */
[----:B------:R-:W-:Y:S05]  /*9300*/  BRA `(.L_x_116) ;  /* 0xffffffdc00fc7947 */ /* 0x000fea000383ffff */
.L_x_125:
[----:B--2---:R2:W3:Y:S02]  /*9310*/  SYNCS.PHASECHK.TRANS64.TRYWAIT P0, [R2+URZ+0x40], R0 ;  /* 0x00004000020075a7 */ /* 0x0044e400080011ff */
[----:B---3--:R-:W-:Y:S05]  /*9320*/  @!P0 NANOSLEEP.SYNCS 0x989680 ;  /* 0x009896800000895d */ /* 0x008fea0003900000 */
[----:B------:R-:W3:Y:S02]  /*9330*/  @!P0 SYNCS.PHASECHK.TRANS64 P0, [R2+URZ+0x40], R0 ;  /* 0x00004000020085a7 */ /* 0x000ee400080010ff */
[----:B---3--:R-:W-:Y:S05]  /*9340*/  @!P0 BRA `(.L_x_125) ;  /* 0xfffffffc00f08947 */ /* 0x008fea000383ffff */
[----:B------:R-:W-:Y:S05]  /*9350*/  BRA `(.L_x_124) ;  /* 0xffffffe800407947 */ /* 0x000fea000383ffff */
        .weak           $__internal_0_$__cuda_sm10x_tcgen05_guardrail_trap_col_being_dealloced_not_returned_by_alloc
        .type           $__internal_0_$__cuda_sm10x_tcgen05_guardrail_trap_col_being_dealloced_not_returned_by_alloc,@function
        .size           $__internal_0_$__cuda_sm10x_tcgen05_guardrail_trap_col_being_dealloced_not_returned_by_alloc,($__internal_1_$__cuda_sm10x_tcgen05_guardrail_trap_phase_invalid_during_alloc - $__internal_0_$__cuda_sm10x_tcgen05_guardrail_trap_col_being_dealloced_not_returned_by_alloc)
$__internal_0_$__cuda_sm10x_tcgen05_guardrail_trap_col_being_dealloced_not_returned_by_alloc:
[----:B------:R-:W-:Y:S05]  /*9360*/  BPT.TRAP 0x1 ;  /* 0x000000040000795c */ /* 0x000fea0000300000 */
[----:B------:R-:W-:-:S04]  /*9370*/  HFMA2 R3, -RZ, RZ, 0, 0 ;  /* 0x00000000ff037431 */ /* 0x000fc800000001ff */
[----:B------:R-:W-:Y:S05]  /*9380*/  RET.REL.NODEC R2 `(_ZN7cutlass13device_kernelINS_4gemm6kernel13GemmUniversalIN4cute5tupleIJiiiiEEENS1_10collective13CollectiveMmaINS1_35MainloopSm100TmaUmmaWarpSpecializedILi4ELi2ELi4ENS5_IJNS4_1CILi1EEESB_SB_EEEEENS5_IJNSA_ILi64EEENSA_ILi128EEESE_EEENS_10tfloat32_tENS5_IJSB_llEEESH_SI_NS4_8TiledMMAINS4_8MMA_AtomIJNS4_17SM100_MMA_TF32_SSISH_SH_fLi64ELi128ELNS4_4UMMA5MajorE1ELSN_1ELNSM_7ScaleInE0ELSO_0EEEEEENS4_6LayoutISC_NS5_IJNSA_ILi0EEESS_SS_EEEEENS5_IJNS4_10UnderscoreESV_SV_EEEEENS4_13SM90_TMA_LOADENS4_14ComposedLayoutINS4_7SwizzleILi2ELi5ELi2EEENS4_18smem_ptr_flag_bitsILi32EEENSR_INS5_IJNSA_ILi32EEENSA_ILi4EEEEEENS5_IJSB_S14_EEEEEEEvNS4_8identityESY_S19_vS1A_EENS_8epilogue10collective18CollectiveEpilogueINS1C_23Sm100TmaWarpSpecializedILi4ELi2ELi16ELb1ELb0EEEJSG_NS5_IJNSR_ISE_SB_EENSR_IS14_SB_EEEEESH_NS5_IJlSB_lEEESH_S1K_NS1C_6fusion15FusionCallbacksIS1G_NS1L_17LinearCombinationISH_fSH_fLNS_15FloatRoundStyleE2EEESG_S1J_JEEENS4_5SM1004TMEM4LOAD26SM100_TMEM_LOAD_16dp128b8xESY_NSZ_INS10_ILi3ELi4ELi3EEES13_NSR_INS5_IJNSA_ILi8EEES14_EEENS5_IJS14_SB_EEEEEEENS4_17SM75_U32x4_LDSM_NENS4_14SM90_TMA_STOREES20_NS4_17SM90_U32x4_STSM_NENS4_39AutoVectorizingCopyWithAssumedAlignmentILi128EEEEEEvvEEEEvNT_6ParamsE) ;  /* 0xffffff6c021c7950 */ /* 0x000fea0003c3ffff */
        .weak           $__internal_1_$__cuda_sm10x_tcgen05_guardrail_trap_phase_invalid_during_alloc
        .type           $__internal_1_$__cuda_sm10x_tcgen05_guardrail_trap_phase_invalid_during_alloc,@function
        .size           $__internal_1_$__cuda_sm10x_tcgen05_guardrail_trap_phase_invalid_during_alloc,($__internal_2_$__cuda_sm10x_tcgen05_guardrail_trap_unallocated_columns_being_dealloced - $__internal_1_$__cuda_sm10x_tcgen05_guardrail_trap_phase_invalid_during_alloc)
$__internal_1_$__cuda_sm10x_tcgen05_guardrail_trap_phase_invalid_during_alloc:
[----:B------:R-:W-:Y:S05]  /*9390*/  BPT.TRAP 0x1 ;  /* 0x000000040000795c */ /* 0x000fea0000300000 */
[----:B------:R-:W-:-:S04]  /*93a0*/  MOV R3, 0x0 ;  /* 0x0000000000037802 */ /* 0x000fc80000000f00 */
[----:B------:R-:W-:Y:S05]  /*93b0*/  RET.REL.NODEC R2 `(_ZN7cutlass13device_kernelINS_4gemm6kernel13GemmUniversalIN4cute5tupleIJiiiiEEENS1_10collective13CollectiveMmaINS1_35MainloopSm100TmaUmmaWarpSpecializedILi4ELi2ELi4ENS5_IJNS4_1CILi1EEESB_SB_EEEEENS5_IJNSA_ILi64EEENSA_ILi128EEESE_EEENS_10tfloat32_tENS5_IJSB_llEEESH_SI_NS4_8TiledMMAINS4_8MMA_AtomIJNS4_17SM100_MMA_TF32_SSISH_SH_fLi64ELi128ELNS4_4UMMA5MajorE1ELSN_1ELNSM_7ScaleInE0ELSO_0EEEEEENS4_6LayoutISC_NS5_IJNSA_ILi0EEESS_SS_EEEEENS5_IJNS4_10UnderscoreESV_SV_EEEEENS4_13SM90_TMA_LOADENS4_14ComposedLayoutINS4_7SwizzleILi2ELi5ELi2EEENS4_18smem_ptr_flag_bitsILi32EEENSR_INS5_IJNSA_ILi32EEENSA_ILi4EEEEEENS5_IJSB_S14_EEEEEEEvNS4_8identityESY_S19_vS1A_EENS_8epilogue10collective18CollectiveEpilogueINS1C_23Sm100TmaWarpSpecializedILi4ELi2ELi16ELb1ELb0EEEJSG_NS5_IJNSR_ISE_SB_EENSR_IS14_SB_EEEEESH_NS5_IJlSB_lEEESH_S1K_NS1C_6fusion15FusionCallbacksIS1G_NS1L_17LinearCombinationISH_fSH_fLNS_15FloatRoundStyleE2EEESG_S1J_JEEENS4_5SM1004TMEM4LOAD26SM100_TMEM_LOAD_16dp128b8xESY_NSZ_INS10_ILi3ELi4ELi3EEES13_NSR_INS5_IJNSA_ILi8EEES14_EEENS5_IJS14_SB_EEEEEEENS4_17SM75_U32x4_LDSM_NENS4_14SM90_TMA_STOREES20_NS4_17SM90_U32x4_STSM_NENS4_39AutoVectorizingCopyWithAssumedAlignmentILi128EEEEEEvvEEEEvNT_6ParamsE) ;  /* 0xffffff6c02107950 */ /* 0x000fea0003c3ffff */
        .weak           $__internal_2_$__cuda_sm10x_tcgen05_guardrail_trap_unallocated_columns_being_dealloced
        .type           $__internal_2_$__cuda_sm10x_tcgen05_guardrail_trap_unallocated_columns_being_dealloced,@function
        .size           $__internal_2_$__cuda_sm10x_tcgen05_guardrail_trap_unallocated_columns_being_dealloced,(.L_x_180 - $__internal_2_$__cuda_sm10x_tcgen05_guardrail_trap_unallocated_columns_being_dealloced)
$__internal_2_$__cuda_sm10x_tcgen05_guardrail_trap_unallocated_columns_being_dealloced:
[----:B------:R-:W-:Y:S05]  /*93c0*/  BPT.TRAP 0x1 ;  /* 0x000000040000795c */ /* 0x000fea0000300000 */
[----:B------:R-:W-:-:S04]  /*93d0*/  HFMA2 R3, -RZ, RZ, 0, 0 ;  /* 0x00000000ff037431 */ /* 0x000fc800000001ff */
[----:B------:R-:W-:Y:S05]  /*93e0*/  RET.REL.NODEC R2 `(_ZN7cutlass13device_kernelINS_4gemm6kernel13GemmUniversalIN4cute5tupleIJiiiiEEENS1_10collective13CollectiveMmaINS1_35MainloopSm100TmaUmmaWarpSpecializedILi4ELi2ELi4ENS5_IJNS4_1CILi1EEESB_SB_EEEEENS5_IJNSA_ILi64EEENSA_ILi128EEESE_EEENS_10tfloat32_tENS5_IJSB_llEEESH_SI_NS4_8TiledMMAINS4_8MMA_AtomIJNS4_17SM100_MMA_TF32_SSISH_SH_fLi64ELi128ELNS4_4UMMA5MajorE1ELSN_1ELNSM_7ScaleInE0ELSO_0EEEEEENS4_6LayoutISC_NS5_IJNSA_ILi0EEESS_SS_EEEEENS5_IJNS4_10UnderscoreESV_SV_EEEEENS4_13SM90_TMA_LOADENS4_14ComposedLayoutINS4_7SwizzleILi2ELi5ELi2EEENS4_18smem_ptr_flag_bitsILi32EEENSR_INS5_IJNSA_ILi32EEENSA_ILi4EEEEEENS5_IJSB_S14_EEEEEEEvNS4_8identityESY_S19_vS1A_EENS_8epilogue10collective18CollectiveEpilogueINS1C_23Sm100TmaWarpSpecializedILi4ELi2ELi16ELb1ELb0EEEJSG_NS5_IJNSR_ISE_SB_EENSR_IS14_SB_EEEEESH_NS5_IJlSB_lEEESH_S1K_NS1C_6fusion15FusionCallbacksIS1G_NS1L_17LinearCombinationISH_fSH_fLNS_15FloatRoundStyleE2EEESG_S1J_JEEENS4_5SM1004TMEM4LOAD26SM100_TMEM_LOAD_16dp128b8xESY_NSZ_INS10_ILi3ELi4ELi3EEES13_NSR_INS5_IJNSA_ILi8EEES14_EEENS5_IJS14_SB_EEEEEEENS4_17SM75_U32x4_LDSM_NENS4_14SM90_TMA_STOREES20_NS4_17SM90_U32x4_STSM_NENS4_39AutoVectorizingCopyWithAssumedAlignmentILi128EEEEEEvvEEEEvNT_6ParamsE) ;  /* 0xffffff6c02047950 */ /* 0x000fea0003c3ffff */
.L_x_179:
[----:B------:R-:W-:-:S00]  /*93f0*/  BRA `(.L_x_179) ;  /* 0xfffffffc00fc7947 */ /* 0x000fc0000383ffff */
[----:B------:R-:W-:-:S00]  /*9400*/  NOP ;  /* 0x0000000000007918 */ /* 0x000fc00000000000 */
[----:B------:R-:W-:-:S00]  /*9410*/  NOP ;  /* 0x0000000000007918 */ /* 0x000fc00000000000 */
[----:B------:R-:W-:-:S00]  /*9420*/  NOP ;  /* 0x0000000000007918 */ /* 0x000fc00000000000 */
[----:B------:R-:W-:-:S00]  /*9430*/  NOP ;  /* 0x0000000000007918 */ /* 0x000fc00000000000 */
[----:B------:R-:W-:-:S00]  /*9440*/  NOP ;  /* 0x0000000000007918 */ /* 0x000fc00000000000 */
[----:B------:R-:W-:-:S00]  /*9450*/  NOP ;  /* 0x0000000000007918 */ /* 0x000fc00000000000 */
[----:B------:R-:W-:-:S00]  /*9460*/  NOP ;  /* 0x0000000000007918 */ /* 0x000fc00000000000 */
[----:B------:R-:W-:-:S00]  /*9470*/  NOP ;  /* 0x0000000000007918 */ /* 0x000fc00000000000 */
.L_x_180:


//--------------------- .nv.global.init           --------------------------
	.section	.nv.global.init,"aw",@progbits
.nv.global.init:
	.type		$str$27,@object
	.size		$str$27,($str$28 - $str$27)
$str$27:
        /*0000*/ 	.byte	0x28, 0x61, 0x64, 0x64, 0x72, 0x65, 0x73, 0x73, 0x20, 0x26, 0x20, 0x6d, 0x61, 0x73, 0x6b, 0x29
        /*0010*/ 	.byte	0x20, 0x3d, 0x3d, 0x20, 0x30, 0x00
	.type		$str$28,@object
	.size		$str$28,($str$26 - $str$28)
$str$28:
        /*0016*/ 	.byte	0x2f, 0x74, 0x6d, 0x70, 0x2f, 0x63, 0x75, 0x74, 0x6c, 0x61, 0x73, 0x73, 0x5f, 0x73, 0x77, 0x65
        /*0026*/ 	.byte	0x65, 0x70, 0x5f, 0x73, 0x72, 0x63, 0x2f, 0x69, 0x6e, 0x63, 0x6c, 0x75, 0x64, 0x65, 0x2f, 0x63
        /*0036*/ 	.byte	0x75, 0x74, 0x65, 0x2f, 0x70, 0x6f, 0x69, 0x6e, 0x74, 0x65, 0x72, 0x5f, 0x66, 0x6c, 0x61, 0x67
        /*0046*/ 	.byte	0x67, 0x65, 0x64, 0x2e, 0x68, 0x70, 0x70, 0x00
	.type		$str$26,@object
	.size		$str$26,($str$25 - $str$26)
$str$26:
        /*004e*/ 	.byte	0x2f, 0x74, 0x6d, 0x70, 0x2f, 0x63, 0x75, 0x74, 0x6c, 0x61, 0x73, 0x73, 0x5f, 0x73, 0x77, 0x65
        /*005e*/ 	.byte	0x65, 0x70, 0x5f, 0x73, 0x72, 0x63, 0x2f, 0x69, 0x6e, 0x63, 0x6c, 0x75, 0x64, 0x65, 0x2f, 0x63
        /*006e*/ 	.byte	0x75, 0x74, 0x65, 0x2f, 0x61, 0x74, 0x6f, 0x6d, 0x2f, 0x63, 0x6f, 0x70, 0x79, 0x5f, 0x74, 0x72
        /*007e*/ 	.byte	0x61, 0x69, 0x74, 0x73, 0x5f, 0x73, 0x6d, 0x31, 0x30, 0x30, 0x2e, 0x68, 0x70, 0x70, 0x00
	.type		$str$25,@object
	.size		$str$25,(__unnamed_1 - $str$25)
$str$25:
        /*008d*/ 	.byte	0x28, 0x28, 0x75, 0x69, 0x6e, 0x74, 0x33, 0x32, 0x5f, 0x74, 0x28, 0x74, 0x68, 0x72, 0x65, 0x61
        /*009d*/ 	.byte	0x64, 0x49, 0x64, 0x78, 0x2e, 0x78, 0x29, 0x20, 0x2f, 0x20, 0x33, 0x32, 0x29, 0x20, 0x25, 0x20
        /*00ad*/ 	.byte	0x34, 0x29, 0x20, 0x3d, 0x3d, 0x20, 0x28, 0x28, 0x28, 0x74, 0x6d, 0x65, 0x6d, 0x5f, 0x61, 0x64
        /*00bd*/ 	.byte	0x64, 0x72, 0x20, 0x3e, 0x3e, 0x20, 0x31, 0x36, 0x29, 0x20, 0x2f, 0x20, 0x33, 0x32, 0x29, 0x20
        /*00cd*/ 	.byte	0x25, 0x20, 0x34, 0x29, 0x00
	.type		__unnamed_1,@object
	.size		__unnamed_1,(__unnamed_2 - __unnamed_1)
__unnamed_1:
        /*00d2*/ 	.byte	0x61, 0x75, 0x74, 0x6f, 0x20, 0x63, 0x75, 0x74, 0x65, 0x3a, 0x3a, 0x61, 0x73, 0x5f, 0x70, 0x6f
        /* <DEDUP_REMOVED lines=24> */
        /*0262*/ 	.byte	0x30, 0x34, 0x38, 0x3e, 0x3e, 0x3e, 0x3e, 0x5d, 0x00
	.type		__unnamed_2,@object
	.size		__unnamed_2,(.L_2 - __unnamed_2)
__unnamed_2:
        /* <DEDUP_REMOVED lines=45> */
        /*053b*/ 	.byte	0x3e, 0x3e, 0x3e, 0x5d, 0x00
.L_2:


//--------------------- .nv.shared._ZN7cutlass13device_kernelINS_4gemm6kernel13GemmUniversalIN4cute5tupleIJiiiiEEENS1_10collective13CollectiveMmaINS1_35MainloopSm100TmaUmmaWarpSpecializedILi4ELi2ELi4ENS5_IJNS4_1CILi1EEESB_SB_EEEEENS5_IJNSA_ILi64EEENSA_ILi128EEESE_EEENS_10tfloat32_tENS5_IJSB_llEEESH_SI_NS4_8TiledMMAINS4_8MMA_AtomIJNS4_17SM100_MMA_TF32_SSISH_SH_fLi64ELi128ELNS4_4UMMA5MajorE1ELSN_1ELNSM_7ScaleInE0ELSO_0EEEEEENS4_6LayoutISC_NS5_IJNSA_ILi0EEESS_SS_EEEEENS5_IJNS4_10UnderscoreESV_SV_EEEEENS4_13SM90_TMA_LOADENS4_14ComposedLayoutINS4_7SwizzleILi2ELi5ELi2EEENS4_18smem_ptr_flag_bitsILi32EEENSR_INS5_IJNSA_ILi32EEENSA_ILi4EEEEEENS5_IJSB_S14_EEEEEEEvNS4_8identityESY_S19_vS1A_EENS_8epilogue10collective18CollectiveEpilogueINS1C_23Sm100TmaWarpSpecializedILi4ELi2ELi16ELb1ELb0EEEJSG_NS5_IJNSR_ISE_SB_EENSR_IS14_SB_EEEEESH_NS5_IJlSB_lEEESH_S1K_NS1C_6fusion15FusionCallbacksIS1G_NS1L_17LinearCombinationISH_fSH_fLNS_15FloatRoundStyleE2EEESG_S1J_JEEENS4_5SM1004TMEM4LOAD26SM100_TMEM_LOAD_16dp128b8xESY_NSZ_INS10_ILi3ELi4ELi3EEES13_NSR_INS5_IJNSA_ILi8EEES14_EEENS5_IJS14_SB_EEEEEEENS4_17SM75_U32x4_LDSM_NENS4_14SM90_TMA_STOREES20_NS4_17SM90_U32x4_STSM_NENS4_39AutoVectorizingCopyWithAssumedAlignmentILi128EEEEEEvvEEEEvNT_6ParamsE --------------------------
	.section	.nv.shared._ZN7cutlass13device_kernelINS_4gemm6kernel13GemmUniversalIN4cute5tupleIJiiiiEEENS1_10collective13CollectiveMmaINS1_35MainloopSm100TmaUmmaWarpSpecializedILi4ELi2ELi4ENS5_IJNS4_1CILi1EEESB_SB_EEEEENS5_IJNSA_ILi64EEENSA_ILi128EEESE_EEENS_10tfloat32_tENS5_IJSB_llEEESH_SI_NS4_8TiledMMAINS4_8MMA_AtomIJNS4_17SM100_MMA_TF32_SSISH_SH_fLi64ELi128ELNS4_4UMMA5MajorE1ELSN_1ELNSM_7ScaleInE0ELSO_0EEEEEENS4_6LayoutISC_NS5_IJNSA_ILi0EEESS_SS_EEEEENS5_IJNS4_10UnderscoreESV_SV_EEEEENS4_13SM90_TMA_LOADENS4_14ComposedLayoutINS4_7SwizzleILi2ELi5ELi2EEENS4_18smem_ptr_flag_bitsILi32EEENSR_INS5_IJNSA_ILi32EEENSA_ILi4EEEEEENS5_IJSB_S14_EEEEEEEvNS4_8identityESY_S19_vS1A_EENS_8epilogue10collective18CollectiveEpilogueINS1C_23Sm100TmaWarpSpecializedILi4ELi2ELi16ELb1ELb0EEEJSG_NS5_IJNSR_ISE_SB_EENSR_IS14_SB_EEEEESH_NS5_IJlSB_lEEESH_S1K_NS1C_6fusion15FusionCallbacksIS1G_NS1L_17LinearCombinationISH_fSH_fLNS_15FloatRoundStyleE2EEESG_S1J_JEEENS4_5SM1004TMEM4LOAD26SM100_TMEM_LOAD_16dp128b8xESY_NSZ_INS10_ILi3ELi4ELi3EEES13_NSR_INS5_IJNSA_ILi8EEES14_EEENS5_IJS14_SB_EEEEEEENS4_17SM75_U32x4_LDSM_NENS4_14SM90_TMA_STOREES20_NS4_17SM90_U32x4_STSM_NENS4_39AutoVectorizingCopyWithAssumedAlignmentILi128EEEEEEvvEEEEvNT_6ParamsE,"aw",@nobits
	.sectionflags	@""
	.align	16
	.zero		1024


//--------------------- .nv.shared.reserved.0     --------------------------
	.section	.nv.shared.reserved.0,"aw",@nobits
	.weak		__nv_reservedSMEM_offset_0_alias
	.size		__nv_reservedSMEM_offset_0_alias, 0, 64
	.other		__nv_reservedSMEM_offset_0_alias,@"STO_CUDA_RESERVED_SHARED STV_DEFAULT"
__nv_reservedSMEM_offset_0_alias:
	.zero		0
.nv.shared.reserved.0:
	.zero		64
	.weak		__nv_reservedSMEM_tcgen05_partition
	.type		__nv_reservedSMEM_tcgen05_partition,@object
	.size		__nv_reservedSMEM_tcgen05_partition,(.L_0 - __nv_reservedSMEM_tcgen05_partition)
__nv_reservedSMEM_tcgen05_partition:
	.zero		32
.L_0:


//--------------------- .nv.global                --------------------------
	.section	.nv.global,"aw",@nobits
.nv.global:
	.type		_ZN40_INTERNAL_cf231d71_4_k_cu_6bf54cdf_342584cute1_E,@object
	.size		_ZN40_INTERNAL_cf231d71_4_k_cu_6bf54cdf_342584cute1_E,(_ZN40_INTERNAL_cf231d71_4_k_cu_6bf54cdf_342584cuda3std3__45__cpo6cbeginE - _ZN40_INTERNAL_cf231d71_4_k_cu_6bf54cdf_342584cute1_E)
_ZN40_INTERNAL_cf231d71_4_k_cu_6bf54cdf_342584cute1_E:
	.zero		1
	.type		_ZN40_INTERNAL_cf231d71_4_k_cu_6bf54cdf_342584cuda3std3__45__cpo6cbeginE,@object
	.size		_ZN40_INTERNAL_cf231d71_4_k_cu_6bf54cdf_342584cuda3std3__45__cpo6cbeginE,(_ZN40_INTERNAL_cf231d71_4_k_cu_6bf54cdf_342584cuda3std3__48in_placeE - _ZN40_INTERNAL_cf231d71_4_k_cu_6bf54cdf_342584cuda3std3__45__cpo6cbeginE)
_ZN40_INTERNAL_cf231d71_4_k_cu_6bf54cdf_342584cuda3std3__45__cpo6cbeginE:
	.zero		1
	.type		_ZN40_INTERNAL_cf231d71_4_k_cu_6bf54cdf_342584cuda3std3__48in_placeE,@object
	.size		_ZN40_INTERNAL_cf231d71_4_k_cu_6bf54cdf_342584cuda3std3__48in_placeE,(_ZN40_INTERNAL_cf231d71_4_k_cu_6bf54cdf_342584cuda3std6ranges3__45__cpo9iter_moveE - _ZN40_INTERNAL_cf231d71_4_k_cu_6bf54cdf_342584cuda3std3__48in_placeE)
_ZN40_INTERNAL_cf231d71_4_k_cu_6bf54cdf_342584cuda3std3__48in_placeE:
	.zero		1
	.type		_ZN40_INTERNAL_cf231d71_4_k_cu_6bf54cdf_342584cuda3std6ranges3__45__cpo9iter_moveE,@object
	.size		_ZN40_INTERNAL_cf231d71_4_k_cu_6bf54cdf_342584cuda3std6ranges3__45__cpo9iter_moveE,(_ZN40_INTERNAL_cf231d71_4_k_cu_6bf54cdf_342584cuda3std3__45__cpo5beginE - _ZN40_INTERNAL_cf231d71_4_k_cu_6bf54cdf_342584cuda3std6ranges3__45__cpo9iter_moveE)
_ZN40_INTERNAL_cf231d71_4_k_cu_6bf54cdf_342584cuda3std6ranges3__45__cpo9iter_moveE:
	.zero		1
	.type		_ZN40_INTERNAL_cf231d71_4_k_cu_6bf54cdf_342584cuda3std3__45__cpo5beginE,@object
	.size		_ZN40_INTERNAL_cf231d71_4_k_cu_6bf54cdf_342584cuda3std3__45__cpo5beginE,(_ZN40_INTERNAL_cf231d71_4_k_cu_6bf54cdf_342584cuda3std3__442_GLOBAL__N__cf231d71_4_k_cu_6bf54cdf_342586ignoreE - _ZN40_INTERNAL_cf231d71_4_k_cu_6bf54cdf_342584cuda3std3__45__cpo5beginE)
_ZN40_INTERNAL_cf231d71_4_k_cu_6bf54cdf_342584cuda3std3__45__cpo5beginE:
	.zero		1
	.type		_ZN40_INTERNAL_cf231d71_4_k_cu_6bf54cdf_342584cuda3std3__442_GLOBAL__N__cf231d71_4_k_cu_6bf54cdf_342586ignoreE,@object
	.size		_ZN40_INTERNAL_cf231d71_4_k_cu_6bf54cdf_342584cuda3std3__442_GLOBAL__N__cf231d71_4_k_cu_6bf54cdf_342586ignoreE,(_ZN40_INTERNAL_cf231d71_4_k_cu_6bf54cdf_342584cute7productE - _ZN40_INTERNAL_cf231d71_4_k_cu_6bf54cdf_342584cuda3std3__442_GLOBAL__N__cf231d71_4_k_cu_6bf54cdf_342586ignoreE)
_ZN40_INTERNAL_cf231d71_4_k_cu_6bf54cdf_342584cuda3std3__442_GLOBAL__N__cf231d71_4_k_cu_6bf54cdf_342586ignoreE:
	.zero		1
	.type		_ZN40_INTERNAL_cf231d71_4_k_cu_6bf54cdf_342584cute7productE,@object
	.size		_ZN40_INTERNAL_cf231d71_4_k_cu_6bf54cdf_342584cute7productE,(_ZN40_INTERNAL_cf231d71_4_k_cu_6bf54cdf_342584cuda3std3__45__cpo3endE - _ZN40_INTERNAL_cf231d71_4_k_cu_6bf54cdf_342584cute7productE)
_ZN40_INTERNAL_cf231d71_4_k_cu_6bf54cdf_342584cute7productE:
	.zero		1
	.type		_ZN40_INTERNAL_cf231d71_4_k_cu_6bf54cdf_342584cuda3std3__45__cpo3endE,@object
	.size		_ZN40_INTERNAL_cf231d71_4_k_cu_6bf54cdf_342584cuda3std3__45__cpo3endE,(_ZN40_INTERNAL_cf231d71_4_k_cu_6bf54cdf_342584cuda3std3__419piecewise_constructE - _ZN40_INTERNAL_cf231d71_4_k_cu_6bf54cdf_342584cuda3std3__45__cpo3endE)
_ZN40_INTERNAL_cf231d71_4_k_cu_6bf54cdf_342584cuda3std3__45__cpo3endE:
	.zero		1
	.type		_ZN40_INTERNAL_cf231d71_4_k_cu_6bf54cdf_342584cuda3std3__419piecewise_constructE,@object
	.size		_ZN40_INTERNAL_cf231d71_4_k_cu_6bf54cdf_342584cuda3std3__419piecewise_constructE,(_ZN40_INTERNAL_cf231d71_4_k_cu_6bf54cdf_342584cuda3std3__45__cpo4cendE - _ZN40_INTERNAL_cf231d71_4_k_cu_6bf54cdf_342584cuda3std3__419piecewise_constructE)
_ZN40_INTERNAL_cf231d71_4_k_cu_6bf54cdf_342584cuda3std3__419piecewise_constructE:
	.zero		1
	.type		_ZN40_INTERNAL_cf231d71_4_k_cu_6bf54cdf_342584cuda3std3__45__cpo4cendE,@object
	.size		_ZN40_INTERNAL_cf231d71_4_k_cu_6bf54cdf_342584cuda3std3__45__cpo4cendE,(_ZN40_INTERNAL_cf231d71_4_k_cu_6bf54cdf_342584cuda3std6ranges3__45__cpo4swapE - _ZN40_INTERNAL_cf231d71_4_k_cu_6bf54cdf_342584cuda3std3__45__cpo4cendE)
_ZN40_INTERNAL_cf231d71_4_k_cu_6bf54cdf_342584cuda3std3__45__cpo4cendE:
	.zero		1
	.type		_ZN40_INTERNAL_cf231d71_4_k_cu_6bf54cdf_342584cuda3std6ranges3__45__cpo4swapE,@object
	.size		_ZN40_INTERNAL_cf231d71_4_k_cu_6bf54cdf_342584cuda3std6ranges3__45__cpo4swapE,(.L_10 - _ZN40_INTERNAL_cf231d71_4_k_cu_6bf54cdf_342584cuda3std6ranges3__45__cpo4swapE)
_ZN40_INTERNAL_cf231d71_4_k_cu_6bf54cdf_342584cuda3std6ranges3__45__cpo4swapE:
	.zero		1
.L_10:


//--------------------- .nv.constant0._ZN7cutlass13device_kernelINS_4gemm6kernel13GemmUniversalIN4cute5tupleIJiiiiEEENS1_10collective13CollectiveMmaINS1_35MainloopSm100TmaUmmaWarpSpecializedILi4ELi2ELi4ENS5_IJNS4_1CILi1EEESB_SB_EEEEENS5_IJNSA_ILi64EEENSA_ILi128EEESE_EEENS_10tfloat32_tENS5_IJSB_llEEESH_SI_NS4_8TiledMMAINS4_8MMA_AtomIJNS4_17SM100_MMA_TF32_SSISH_SH_fLi64ELi128ELNS4_4UMMA5MajorE1ELSN_1ELNSM_7ScaleInE0ELSO_0EEEEEENS4_6LayoutISC_NS5_IJNSA_ILi0EEESS_SS_EEEEENS5_IJNS4_10UnderscoreESV_SV_EEEEENS4_13SM90_TMA_LOADENS4_14ComposedLayoutINS4_7SwizzleILi2ELi5ELi2EEENS4_18smem_ptr_flag_bitsILi32EEENSR_INS5_IJNSA_ILi32EEENSA_ILi4EEEEEENS5_IJSB_S14_EEEEEEEvNS4_8identityESY_S19_vS1A_EENS_8epilogue10collective18CollectiveEpilogueINS1C_23Sm100TmaWarpSpecializedILi4ELi2ELi16ELb1ELb0EEEJSG_NS5_IJNSR_ISE_SB_EENSR_IS14_SB_EEEEESH_NS5_IJlSB_lEEESH_S1K_NS1C_6fusion15FusionCallbacksIS1G_NS1L_17LinearCombinationISH_fSH_fLNS_15FloatRoundStyleE2EEESG_S1J_JEEENS4_5SM1004TMEM4LOAD26SM100_TMEM_LOAD_16dp128b8xESY_NSZ_INS10_ILi3ELi4ELi3EEES13_NSR_INS5_IJNSA_ILi8EEES14_EEENS5_IJS14_SB_EEEEEEENS4_17SM75_U32x4_LDSM_NENS4_14SM90_TMA_STOREES20_NS4_17SM90_U32x4_STSM_NENS4_39AutoVectorizingCopyWithAssumedAlignmentILi128EEEEEEvvEEEEvNT_6ParamsE --------------------------
	.section	.nv.constant0._ZN7cutlass13device_kernelINS_4gemm6kernel13GemmUniversalIN4cute5tupleIJiiiiEEENS1_10collective13CollectiveMmaINS1_35MainloopSm100TmaUmmaWarpSpecializedILi4ELi2ELi4ENS5_IJNS4_1CILi1EEESB_SB_EEEEENS5_IJNSA_ILi64EEENSA_ILi128EEESE_EEENS_10tfloat32_tENS5_IJSB_llEEESH_SI_NS4_8TiledMMAINS4_8MMA_AtomIJNS4_17SM100_MMA_TF32_SSISH_SH_fLi64ELi128ELNS4_4UMMA5MajorE1ELSN_1ELNSM_7ScaleInE0ELSO_0EEEEEENS4_6LayoutISC_NS5_IJNSA_ILi0EEESS_SS_EEEEENS5_IJNS4_10UnderscoreESV_SV_EEEEENS4_13SM90_TMA_LOADENS4_14ComposedLayoutINS4_7SwizzleILi2ELi5ELi2EEENS4_18smem_ptr_flag_bitsILi32EEENSR_INS5_IJNSA_ILi32EEENSA_ILi4EEEEEENS5_IJSB_S14_EEEEEEEvNS4_8identityESY_S19_vS1A_EENS_8epilogue10collective18CollectiveEpilogueINS1C_23Sm100TmaWarpSpecializedILi4ELi2ELi16ELb1ELb0EEEJSG_NS5_IJNSR_ISE_SB_EENSR_IS14_SB_EEEEESH_NS5_IJlSB_lEEESH_S1K_NS1C_6fusion15FusionCallbacksIS1G_NS1L_17LinearCombinationISH_fSH_fLNS_15FloatRoundStyleE2EEESG_S1J_JEEENS4_5SM1004TMEM4LOAD26SM100_TMEM_LOAD_16dp128b8xESY_NSZ_INS10_ILi3ELi4ELi3EEES13_NSR_INS5_IJNSA_ILi8EEES14_EEENS5_IJS14_SB_EEEEEEENS4_17SM75_U32x4_LDSM_NENS4_14SM90_TMA_STOREES20_NS4_17SM90_U32x4_STSM_NENS4_39AutoVectorizingCopyWithAssumedAlignmentILi128EEEEEEvvEEEEvNT_6ParamsE,"a",@progbits
	.sectionflags	@""
	.align	4
.nv.constant0._ZN7cutlass13device_kernelINS_4gemm6kernel13GemmUniversalIN4cute5tupleIJiiiiEEENS1_10collective13CollectiveMmaINS1_35MainloopSm100TmaUmmaWarpSpecializedILi4ELi2ELi4ENS5_IJNS4_1CILi1EEESB_SB_EEEEENS5_IJNSA_ILi64EEENSA_ILi128EEESE_EEENS_10tfloat32_tENS5_IJSB_llEEESH_SI_NS4_8TiledMMAINS4_8MMA_AtomIJNS4_17SM100_MMA_TF32_SSISH_SH_fLi64ELi128ELNS4_4UMMA5MajorE1ELSN_1ELNSM_7ScaleInE0ELSO_0EEEEEENS4_6LayoutISC_NS5_IJNSA_ILi0EEESS_SS_EEEEENS5_IJNS4_10UnderscoreESV_SV_EEEEENS4_13SM90_TMA_LOADENS4_14ComposedLayoutINS4_7SwizzleILi2ELi5ELi2EEENS4_18smem_ptr_flag_bitsILi32EEENSR_INS5_IJNSA_ILi32EEENSA_ILi4EEEEEENS5_IJSB_S14_EEEEEEEvNS4_8identityESY_S19_vS1A_EENS_8epilogue10collective18CollectiveEpilogueINS1C_23Sm100TmaWarpSpecializedILi4ELi2ELi16ELb1ELb0EEEJSG_NS5_IJNSR_ISE_SB_EENSR_IS14_SB_EEEEESH_NS5_IJlSB_lEEESH_S1K_NS1C_6fusion15FusionCallbacksIS1G_NS1L_17LinearCombinationISH_fSH_fLNS_15FloatRoundStyleE2EEESG_S1J_JEEENS4_5SM1004TMEM4LOAD26SM100_TMEM_LOAD_16dp128b8xESY_NSZ_INS10_ILi3ELi4ELi3EEES13_NSR_INS5_IJNSA_ILi8EEES14_EEENS5_IJS14_SB_EEEEEEENS4_17SM75_U32x4_LDSM_NENS4_14SM90_TMA_STOREES20_NS4_17SM90_U32x4_STSM_NENS4_39AutoVectorizingCopyWithAssumedAlignmentILi128EEEEEEvvEEEEvNT_6ParamsE:
	.zero		2944


//--------------------- SYMBOLS --------------------------

	.type		.nv.reservedSmem.offset0,@object
	.size		.nv.reservedSmem.offset0,0x4
	.type		.nv.reservedSmem.cap,@object
	.size		.nv.reservedSmem.cap,0x4
	.type		__assertfail,@function
